// auto-generated by cutlass_sweep.gemm — config: {"arch": "sm_90", "cluster_m": 1, "cluster_n": 1, "dtype": "fp32", "dtype_b": "fp32", "layout": "nt", "stages": 5, "tile_k": 64, "tile_m": 128, "tile_n": 256}
#include "cutlass/cutlass.h"
#include "cutlass/gemm/collective/collective_builder.hpp"
#include "cutlass/gemm/device/gemm_universal_adapter.h"
#include "cutlass/gemm/kernel/gemm_universal.hpp"
#include "cutlass/epilogue/collective/collective_builder.hpp"

using ElemA = float;
using ElemB = float;
using ElemCD = float;
using Acc  = float;
using TileShape    = cute::Shape<cute::_128, cute::_256, cute::_64>;
using ClusterShape = cute::Shape<cute::_1, cute::_1, cute::_1>;

using CollectiveEpilogue = typename cutlass::epilogue::collective::CollectiveBuilder<
    cutlass::arch::Sm90, cutlass::arch::OpClassTensorOp,
    TileShape, ClusterShape,
    cutlass::epilogue::collective::EpilogueTileAuto,
    Acc, Acc,
    ElemCD, cutlass::layout::RowMajor, 128 / cutlass::sizeof_bits<ElemCD>::value,
    ElemCD, cutlass::layout::RowMajor, 128 / cutlass::sizeof_bits<ElemCD>::value,
    cutlass::epilogue::collective::EpilogueScheduleAuto
  >::CollectiveOp;

using CollectiveMainloop = typename cutlass::gemm::collective::CollectiveBuilder<
    cutlass::arch::Sm90, cutlass::arch::OpClassTensorOp,
    ElemA, cutlass::layout::RowMajor, 128 / cutlass::sizeof_bits<ElemA>::value,
    ElemB, cutlass::layout::ColumnMajor, 128 / cutlass::sizeof_bits<ElemB>::value,
    Acc,
    TileShape, ClusterShape,
    cutlass::gemm::collective::StageCount<5>,
    cutlass::gemm::collective::KernelScheduleAuto
  >::CollectiveOp;

using GemmKernel = cutlass::gemm::kernel::GemmUniversal<
    cute::Shape<int,int,int,int>,
    CollectiveMainloop,
    CollectiveEpilogue
>;
using Gemm = cutlass::gemm::device::GemmUniversalAdapter<GemmKernel>;

// Force the device kernel symbol into the cubin without needing a host main.
auto* _anchor = &cutlass::device_kernel<GemmKernel>;


// ===== COMPILED SASS (sm_90a) =====

	.target	sm_90a

	.elftype	@"ET_EXEC"


//--------------------- .note.nv.tkinfo           --------------------------
	.section	.note.nv.tkinfo,"",@"SHT_NOTE"
	.sectionflags	@"SHF_NOTE_NV_TKINFO"
	.tkinfo
        /*0018*/ 	.word	0x00000002
        /*0030*/ 	.string	""
        /*0030*/ 	.string	"ptxas"
        /*0030*/ 	.string	"Cuda compilation tools, release 13.0, V13.0.88"
        /*0030*/ 	.string	"Build cuda_13.0.r13.0/compiler.36424714_0"
        /*0030*/ 	.string	"-arch sm_90a -m 64 "



//--------------------- .note.nv.cuinfo           --------------------------
	.section	.note.nv.cuinfo,"",@"SHT_NOTE"
	.sectionflags	@"SHF_NOTE_NV_CUINFO"
        /*0018*/ 	.short	0x0002
        /*001a*/ 	.short	0x005a
        /*001c*/ 	.short	0x0082
	.zero		2


//--------------------- .nv.info                  --------------------------
	.section	.nv.info,"",@"SHT_CUDA_INFO"
	.align	4


	//----- nvinfo : EIATTR_REGCOUNT
	.align		4
        /*0000*/ 	.byte	0x04, 0x2f
        /*0002*/ 	.short	(.L_15 - .L_14)
	.align		4
.L_14:
        /*0004*/ 	.word	index@(_ZN7cutlass13device_kernelINS_4gemm6kernel13GemmUniversalIN4cute5tupleIJiiiiEEENS1_10collective13CollectiveMmaINS1_34MainloopSm90TmaGmmaWarpSpecializedILi5ENS5_IJNS4_1CILi1EEESB_SB_EEENS1_35KernelTmaWarpSpecializedCooperativeEEENS5_IJNSA_ILi128EEENSA_ILi256EEENSA_ILi64EEEEEEfNS5_IJlSB_lEEEfSJ_NS4_8TiledMMAINS4_8MMA_AtomIJNS4_4SM904GMMA30MMA_64x256x8_F32TF32TF32_SS_TNILNSN_7ScaleInE1ELSP_1EEEEEENS4_6LayoutINS5_IJNSA_ILi2EEESB_SB_EEENS5_IJSB_NSA_ILi0EEESV_EEEEENS5_IJNS4_10UnderscoreESY_SY_EEEEENS4_13SM90_TMA_LOADENS4_14ComposedLayoutINS4_7SwizzleILi3ELi4ELi3EEENS4_18smem_ptr_flag_bitsILi32EEENSS_INS5_IJNSA_ILi8EEENSA_ILi32EEEEEENS5_IJS18_SB_EEEEEEEvNS4_8identityES11_S1C_vS1D_EENS_8epilogue10collective6detail29Sm90TmaWarpSpecializedAdapterINS1G_15DefaultEpilogueIfSJ_SJ_NS1F_6thread17LinearCombinationIfLi1EffLNS1K_9ScaleType4KindE0ELNS_15FloatRoundStyleE2EfEENS1_15EpilogueDefaultEEEEEvvEEEEvNT_6ParamsE)
        /*0008*/ 	.word	0x000000a8


	//----- nvinfo : EIATTR_FRAME_SIZE
	.align		4
.L_15:
        /*000c*/ 	.byte	0x04, 0x11
        /*000e*/ 	.short	(.L_17 - .L_16)
	.align		4
.L_16:
        /*0010*/ 	.word	index@(_ZN7cutlass13device_kernelINS_4gemm6kernel13GemmUniversalIN4cute5tupleIJiiiiEEENS1_10collective13CollectiveMmaINS1_34MainloopSm90TmaGmmaWarpSpecializedILi5ENS5_IJNS4_1CILi1EEESB_SB_EEENS1_35KernelTmaWarpSpecializedCooperativeEEENS5_IJNSA_ILi128EEENSA_ILi256EEENSA_ILi64EEEEEEfNS5_IJlSB_lEEEfSJ_NS4_8TiledMMAINS4_8MMA_AtomIJNS4_4SM904GMMA30MMA_64x256x8_F32TF32TF32_SS_TNILNSN_7ScaleInE1ELSP_1EEEEEENS4_6LayoutINS5_IJNSA_ILi2EEESB_SB_EEENS5_IJSB_NSA_ILi0EEESV_EEEEENS5_IJNS4_10UnderscoreESY_SY_EEEEENS4_13SM90_TMA_LOADENS4_14ComposedLayoutINS4_7SwizzleILi3ELi4ELi3EEENS4_18smem_ptr_flag_bitsILi32EEENSS_INS5_IJNSA_ILi8EEENSA_ILi32EEEEEENS5_IJS18_SB_EEEEEEEvNS4_8identityES11_S1C_vS1D_EENS_8epilogue10collective6detail29Sm90TmaWarpSpecializedAdapterINS1G_15DefaultEpilogueIfSJ_SJ_NS1F_6thread17LinearCombinationIfLi1EffLNS1K_9ScaleType4KindE0ELNS_15FloatRoundStyleE2EfEENS1_15EpilogueDefaultEEEEEvvEEEEvNT_6ParamsE)
        /*0014*/ 	.word	0x00000000


	//----- nvinfo : EIATTR_MIN_STACK_SIZE
	.align		4
.L_17:
        /*0018*/ 	.byte	0x04, 0x12
        /*001a*/ 	.short	(.L_19 - .L_18)
	.align		4
.L_18:
        /*001c*/ 	.word	index@(_ZN7cutlass13device_kernelINS_4gemm6kernel13GemmUniversalIN4cute5tupleIJiiiiEEENS1_10collective13CollectiveMmaINS1_34MainloopSm90TmaGmmaWarpSpecializedILi5ENS5_IJNS4_1CILi1EEESB_SB_EEENS1_35KernelTmaWarpSpecializedCooperativeEEENS5_IJNSA_ILi128EEENSA_ILi256EEENSA_ILi64EEEEEEfNS5_IJlSB_lEEEfSJ_NS4_8TiledMMAINS4_8MMA_AtomIJNS4_4SM904GMMA30MMA_64x256x8_F32TF32TF32_SS_TNILNSN_7ScaleInE1ELSP_1EEEEEENS4_6LayoutINS5_IJNSA_ILi2EEESB_SB_EEENS5_IJSB_NSA_ILi0EEESV_EEEEENS5_IJNS4_10UnderscoreESY_SY_EEEEENS4_13SM90_TMA_LOADENS4_14ComposedLayoutINS4_7SwizzleILi3ELi4ELi3EEENS4_18smem_ptr_flag_bitsILi32EEENSS_INS5_IJNSA_ILi8EEENSA_ILi32EEEEEENS5_IJS18_SB_EEEEEEEvNS4_8identityES11_S1C_vS1D_EENS_8epilogue10collective6detail29Sm90TmaWarpSpecializedAdapterINS1G_15DefaultEpilogueIfSJ_SJ_NS1F_6thread17LinearCombinationIfLi1EffLNS1K_9ScaleType4KindE0ELNS_15FloatRoundStyleE2EfEENS1_15EpilogueDefaultEEEEEvvEEEEvNT_6ParamsE)
        /*0020*/ 	.word	0x00000000
.L_19:


//--------------------- .nv.compat                --------------------------
	.section	.nv.compat,"",@"SHT_CUDA_COMPAT_INFO"
	.align	4
        /*0000*/ 	.byte	0x02, 0x09, 0x01, 0x00, 0x02, 0x02, 0x04, 0x00, 0x02, 0x05, 0x05, 0x00, 0x03, 0x07, 0x01, 0x01
        /*0010*/ 	.byte	0x02, 0x03, 0x01, 0x00, 0x02, 0x06, 0x01, 0x00, 0x04, 0x0b, 0x08, 0x00, 0x00, 0x00, 0x00, 0x00
        /*0020*/ 	.byte	0x00, 0x00, 0x00, 0x00


//--------------------- .nv.info._ZN7cutlass13device_kernelINS_4gemm6kernel13GemmUniversalIN4cute5tupleIJiiiiEEENS1_10collective13CollectiveMmaINS1_34MainloopSm90TmaGmmaWarpSpecializedILi5ENS5_IJNS4_1CILi1EEESB_SB_EEENS1_35KernelTmaWarpSpecializedCooperativeEEENS5_IJNSA_ILi128EEENSA_ILi256EEENSA_ILi64EEEEEEfNS5_IJlSB_lEEEfSJ_NS4_8TiledMMAINS4_8MMA_AtomIJNS4_4SM904GMMA30MMA_64x256x8_F32TF32TF32_SS_TNILNSN_7ScaleInE1ELSP_1EEEEEENS4_6LayoutINS5_IJNSA_ILi2EEESB_SB_EEENS5_IJSB_NSA_ILi0EEESV_EEEEENS5_IJNS4_10UnderscoreESY_SY_EEEEENS4_13SM90_TMA_LOADENS4_14ComposedLayoutINS4_7SwizzleILi3ELi4ELi3EEENS4_18smem_ptr_flag_bitsILi32EEENSS_INS5_IJNSA_ILi8EEENSA_ILi32EEEEEENS5_IJS18_SB_EEEEEEEvNS4_8identityES11_S1C_vS1D_EENS_8epilogue10collective6detail29Sm90TmaWarpSpecializedAdapterINS1G_15DefaultEpilogueIfSJ_SJ_NS1F_6thread17LinearCombinationIfLi1EffLNS1K_9ScaleType4KindE0ELNS_15FloatRoundStyleE2EfEENS1_15EpilogueDefaultEEEEEvvEEEEvNT_6ParamsE --------------------------
	.section	.nv.info._ZN7cutlass13device_kernelINS_4gemm6kernel13GemmUniversalIN4cute5tupleIJiiiiEEENS1_10collective13CollectiveMmaINS1_34MainloopSm90TmaGmmaWarpSpecializedILi5ENS5_IJNS4_1CILi1EEESB_SB_EEENS1_35KernelTmaWarpSpecializedCooperativeEEENS5_IJNSA_ILi128EEENSA_ILi256EEENSA_ILi64EEEEEEfNS5_IJlSB_lEEEfSJ_NS4_8TiledMMAINS4_8MMA_AtomIJNS4_4SM904GMMA30MMA_64x256x8_F32TF32TF32_SS_TNILNSN_7ScaleInE1ELSP_1EEEEEENS4_6LayoutINS5_IJNSA_ILi2EEESB_SB_EEENS5_IJSB_NSA_ILi0EEESV_EEEEENS5_IJNS4_10UnderscoreESY_SY_EEEEENS4_13SM90_TMA_LOADENS4_14ComposedLayoutINS4_7SwizzleILi3ELi4ELi3EEENS4_18smem_ptr_flag_bitsILi32EEENSS_INS5_IJNSA_ILi8EEENSA_ILi32EEEEEENS5_IJS18_SB_EEEEEEEvNS4_8identityES11_S1C_vS1D_EENS_8epilogue10collective6detail29Sm90TmaWarpSpecializedAdapterINS1G_15DefaultEpilogueIfSJ_SJ_NS1F_6thread17LinearCombinationIfLi1EffLNS1K_9ScaleType4KindE0ELNS_15FloatRoundStyleE2EfEENS1_15EpilogueDefaultEEEEEvvEEEEvNT_6ParamsE,"",@"SHT_CUDA_INFO"
	.sectionflags	@""
	.align	4


	//----- nvinfo : EIATTR_CUDA_API_VERSION
	.align		4
        /*0000*/ 	.byte	0x04, 0x37
        /*0002*/ 	.short	(.L_21 - .L_20)
.L_20:
        /*0004*/ 	.word	0x00000082


	//----- nvinfo : EIATTR_KPARAM_INFO
	.align		4
.L_21:
        /*0008*/ 	.byte	0x04, 0x17
        /*000a*/ 	.short	(.L_23 - .L_22)
.L_22:
        /*000c*/ 	.word	0x00000000
        /*0010*/ 	.short	0x0000
        /*0012*/ 	.short	0x0070
        /*0014*/ 	.byte	0x00, 0xf0, 0x01, 0x10


	//----- nvinfo : EIATTR_SPARSE_MMA_MASK
	.align		4
.L_23:
        /*0018*/ 	.byte	0x03, 0x50
        /*001a*/ 	.short	0x0000


	//----- nvinfo : EIATTR_MAXREG_COUNT
	.align		4
        /*001c*/ 	.byte	0x03, 0x1b
        /*001e*/ 	.short	0x00a8


	//----- nvinfo : EIATTR_NUM_BARRIERS
	.align		4
        /*0020*/ 	.byte	0x02, 0x4c
        /*0022*/ 	.byte	0x01
	.zero		1


	//----- nvinfo : EIATTR_EXTERNS
	.align		4
        /*0024*/ 	.byte	0x04, 0x0f
        /*0026*/ 	.short	(.L_25 - .L_24)


	//   ....[0]....
	.align		4
.L_24:
        /*0028*/ 	.word	index@(__assertfail)


	//----- nvinfo : EIATTR_MERCURY_ISA_VERSION
	.align		4
.L_25:
        /*002c*/ 	.byte	0x03, 0x5f
        /*002e*/ 	.short	0x0101


	//----- nvinfo : EIATTR_INT_WARP_WIDE_INSTR_OFFSETS
	.align		4
        /*0030*/ 	.byte	0x04, 0x31
        /*0032*/ 	.short	(.L_27 - .L_26)


	//   ....[0]....
.L_26:
        /*0034*/ 	.word	0x000003d0


	//   ....[1]....
        /*0038*/ 	.word	0x00000400


	//   ....[2]....
        /*003c*/ 	.word	0x000004e0


	//----- nvinfo : EIATTR_COOP_GROUP_MASK_REGIDS
	.align		4
.L_27:
        /*0040*/ 	.byte	0x04, 0x29
        /*0042*/ 	.short	(.L_29 - .L_28)


	//   ....[0]....
.L_28:
        /*0044*/ 	.word	0xffffffff


	//   ....[1]....
        /*0048*/ 	.word	0xffffffff


	//   ....[2]....
        /*004c*/ 	.word	0xffffffff


	//   ....[3]....
        /*0050*/ 	.word	0xffffffff


	//   ....[4]....
        /*0054*/ 	.word	0xffffffff


	//----- nvinfo : EIATTR_COOP_GROUP_INSTR_OFFSETS
	.align		4
.L_29:
        /*0058*/ 	.byte	0x04, 0x28
        /*005a*/ 	.short	(.L_31 - .L_30)


	//   ....[0]....
.L_30:
        /*005c*/ 	.word	0x00000060


	//   ....[1]....
        /*0060*/ 	.word	0x00000070


	//   ....[2]....
        /*0064*/ 	.word	0x00000130


	//   ....[3]....
        /*0068*/ 	.word	0x000002e0


	//   ....[4]....
        /*006c*/ 	.word	0x00000f90


	//----- nvinfo : EIATTR_REG_RECONFIG
	.align		4
.L_31:
        /*0070*/ 	.byte	0x01, 0x54
	.zero		2


	//----- nvinfo : EIATTR_SYSCALL_OFFSETS
	.align		4
        /*0074*/ 	.byte	0x04, 0x46
        /*0076*/ 	.short	(.L_33 - .L_32)


	//   ....[0]....
.L_32:
        /*0078*/ 	.word	0x00001150


	//----- nvinfo : EIATTR_MBARRIER_INSTR_OFFSETS
	.align		4
.L_33:
        /*007c*/ 	.byte	0x04, 0x39
        /*007e*/ 	.short	(.L_35 - .L_34)


	//   ....[0]....
.L_34:
        /*0080*/ 	.word	0x00000230
        /*0084*/ 	.word	0x000000ff
        /*0088*/ 	.word	0x00000000
        /*008c*/ 	.short	0x0100
        /*008e*/ 	.byte	0x08
	.zero		1


	//   ....[1]....
        /*0090*/ 	.word	0x00000240
        /*0094*/ 	.word	0x000000ff
        /*0098*/ 	.word	0x00000028
        /*009c*/ 	.short	0x0100
        /*009e*/ 	.byte	0x08
	.zero		1


	//   ....[2]....
        /*00a0*/ 	.word	0x00000250
        /*00a4*/ 	.word	0x000000ff
        /*00a8*/ 	.word	0x00000008
        /*00ac*/ 	.short	0x0100
        /*00ae*/ 	.byte	0x08
	.zero		1


	//   ....[3]....
        /*00b0*/ 	.word	0x00000260
        /*00b4*/ 	.word	0x000000ff
        /*00b8*/ 	.word	0x00000030
        /*00bc*/ 	.short	0x0100
        /*00be*/ 	.byte	0x08
	.zero		1


	//   ....[4]....
        /*00c0*/ 	.word	0x00000270
        /*00c4*/ 	.word	0x000000ff
        /*00c8*/ 	.word	0x00000010
        /*00cc*/ 	.short	0x0100
        /*00ce*/ 	.byte	0x08
	.zero		1


	//   ....[5]....
        /*00d0*/ 	.word	0x00000280
        /*00d4*/ 	.word	0x000000ff
        /*00d8*/ 	.word	0x00000038
        /*00dc*/ 	.short	0x0100
        /*00de*/ 	.byte	0x08
	.zero		1


	//   ....[6]....
        /*00e0*/ 	.word	0x00000290
        /*00e4*/ 	.word	0x000000ff
        /*00e8*/ 	.word	0x00000018
        /*00ec*/ 	.short	0x0100
        /*00ee*/ 	.byte	0x08
	.zero		1


	//   ....[7]....
        /*00f0*/ 	.word	0x000002a0
        /*00f4*/ 	.word	0x000000ff
        /*00f8*/ 	.word	0x00000040
        /*00fc*/ 	.short	0x0100
        /*00fe*/ 	.byte	0x08
	.zero		1


	//   ....[8]....
        /*0100*/ 	.word	0x000002b0
        /*0104*/ 	.word	0x000000ff
        /*0108*/ 	.word	0x00000020
        /*010c*/ 	.short	0x0100
        /*010e*/ 	.byte	0x08
	.zero		1


	//   ....[9]....
        /*0110*/ 	.word	0x000002c0
        /*0114*/ 	.word	0x000000ff
        /*0118*/ 	.word	0x00000048
        /*011c*/ 	.short	0x0100
        /*011e*/ 	.byte	0x08
	.zero		1


	//   ....[10]....
        /*0120*/ 	.word	0x00000550
        /*0124*/ 	.word	0x000000ff
        /*0128*/ 	.word	0x00000060
        /*012c*/ 	.short	0x0100
        /*012e*/ 	.byte	0x06
	.zero		1


	//   ....[11]....
        /*0130*/ 	.word	0x000005b0
        /*0134*/ 	.word	0x000000ff
        /*0138*/ 	.word	0x00000068
        /*013c*/ 	.short	0x0100
        /*013e*/ 	.byte	0x06
	.zero		1


	//   ....[12]....
        /*0140*/ 	.word	0x000011d0
        /*0144*/ 	.word	0x00000003
        /*0148*/ 	.word	0x00000000
        /*014c*/ 	.short	0x010a
        /*014e*/ 	.byte	0x3f
	.zero		1


	//   ....[13]....
        /*0150*/ 	.word	0x00001210
        /*0154*/ 	.word	0x00000003
        /*0158*/ 	.word	0x00000000
        /*015c*/ 	.short	0x010a
        /*015e*/ 	.byte	0x3f
	.zero		1


	//   ....[14]....
        /*0160*/ 	.word	0x000017e0
        /*0164*/ 	.word	0x000000ff
        /*0168*/ 	.word	0x00000000
        /*016c*/ 	.short	0x010a
        /*016e*/ 	.byte	0x09
	.zero		1


	//   ....[15]....
        /*0170*/ 	.word	0x00001820
        /*0174*/ 	.word	0x000000ff
        /*0178*/ 	.word	0x00000000
        /*017c*/ 	.short	0x010a
        /*017e*/ 	.byte	0x09
	.zero		1


	//   ....[16]....
        /*0180*/ 	.word	0x00001cb0
        /*0184*/ 	.word	0x000000ff
        /*0188*/ 	.word	0x00000000
        /*018c*/ 	.short	0x0101
        /*018e*/ 	.byte	0x08
	.zero		1


	//   ....[17]....
        /*0190*/ 	.word	0x00001eb0
        /*0194*/ 	.word	0x000000ff
        /*0198*/ 	.word	0x00000000
        /*019c*/ 	.short	0x0101
        /*019e*/ 	.byte	0x06
	.zero		1


	//   ....[18]....
        /*01a0*/ 	.word	0x000094f0
        /*01a4*/ 	.word	0x0000000e
        /*01a8*/ 	.word	0x00000028
        /*01ac*/ 	.short	0x010a
        /*01ae*/ 	.byte	0x3f
	.zero		1


	//   ....[19]....
        /*01b0*/ 	.word	0x00009930
        /*01b4*/ 	.word	0x00000006
        /*01b8*/ 	.word	0x00000068
        /*01bc*/ 	.short	0x0101
        /*01be*/ 	.byte	0x3f
	.zero		1


	//   ....[20]....
        /*01c0*/ 	.word	0x0000a060
        /*01c4*/ 	.word	0x00000007
        /*01c8*/ 	.word	0x00000000
        /*01cc*/ 	.short	0x010a
        /*01ce*/ 	.byte	0x3f
	.zero		1


	//   ....[21]....
        /*01d0*/ 	.word	0x0000a0e0
        /*01d4*/ 	.word	0x00000009
        /*01d8*/ 	.word	0x00000000
        /*01dc*/ 	.short	0x010a
        /*01de*/ 	.byte	0x3f
	.zero		1


	//   ....[22]....
        /*01e0*/ 	.word	0x0000a170
        /*01e4*/ 	.word	0x00000006
        /*01e8*/ 	.word	0x00000000
        /*01ec*/ 	.short	0x010a
        /*01ee*/ 	.byte	0x3f
	.zero		1


	//   ....[23]....
        /*01f0*/ 	.word	0x0000a200
        /*01f4*/ 	.word	0x00000009
        /*01f8*/ 	.word	0x00000000
        /*01fc*/ 	.short	0x010a
        /*01fe*/ 	.byte	0x3f
	.zero		1


	//   ....[24]....
        /*0200*/ 	.word	0x0000a290
        /*0204*/ 	.word	0x00000003
        /*0208*/ 	.word	0x00000000
        /*020c*/ 	.short	0x010a
        /*020e*/ 	.byte	0x3f
	.zero		1


	//   ....[25]....
        /*0210*/ 	.word	0x0000a2f0
        /*0214*/ 	.word	0x00000003
        /*0218*/ 	.word	0x00000000
        /*021c*/ 	.short	0x010a
        /*021e*/ 	.byte	0x3f
	.zero		1


	//   ....[26]....
        /*0220*/ 	.word	0x0000a350
        /*0224*/ 	.word	0x00000004
        /*0228*/ 	.word	0x00000000
        /*022c*/ 	.short	0x010a
        /*022e*/ 	.byte	0x3f
	.zero		1


	//   ....[27]....
        /*0230*/ 	.word	0x0000a420
        /*0234*/ 	.word	0x0000000e
        /*0238*/ 	.word	0x00000028
        /*023c*/ 	.short	0x010a
        /*023e*/ 	.byte	0x3f
	.zero		1


	//   ....[28]....
        /*0240*/ 	.word	0x0000a4f0
        /*0244*/ 	.word	0x00000007
        /*0248*/ 	.word	0x00000000
        /*024c*/ 	.short	0x010a
        /*024e*/ 	.byte	0x3f
	.zero		1


	//   ....[29]....
        /*0250*/ 	.word	0x0000a540
        /*0254*/ 	.word	0x00000009
        /*0258*/ 	.word	0x00000000
        /*025c*/ 	.short	0x010a
        /*025e*/ 	.byte	0x3f
	.zero		1


	//   ....[30]....
        /*0260*/ 	.word	0x0000a590
        /*0264*/ 	.word	0x00000006
        /*0268*/ 	.word	0x00000000
        /*026c*/ 	.short	0x010a
        /*026e*/ 	.byte	0x3f
	.zero		1


	//   ....[31]....
        /*0270*/ 	.word	0x0000a5e0
        /*0274*/ 	.word	0x00000009
        /*0278*/ 	.word	0x00000000
        /*027c*/ 	.short	0x010a
        /*027e*/ 	.byte	0x3f
	.zero		1


	//----- nvinfo : EIATTR_NUM_MBARRIERS
	.align		4
.L_35:
        /*0280*/ 	.byte	0x03, 0x38
        /*0282*/ 	.short	0x000c


	//----- nvinfo : EIATTR_EXIT_INSTR_OFFSETS
	.align		4
        /*0284*/ 	.byte	0x04, 0x1c
        /*0286*/ 	.short	(.L_37 - .L_36)


	//   ....[0]....
.L_36:
        /*0288*/ 	.word	0x00000600


	//   ....[1]....
        /*028c*/ 	.word	0x00000ec0


	//   ....[2]....
        /*0290*/ 	.word	0x00008b60


	//   ....[3]....
        /*0294*/ 	.word	0x00009190


	//   ....[4]....
        /*0298*/ 	.word	0x0000a2e0


	//----- nvinfo : EIATTR_MAX_THREADS
	.align		4
.L_37:
        /*029c*/ 	.byte	0x04, 0x05
        /*029e*/ 	.short	(.L_39 - .L_38)
.L_38:
        /*02a0*/ 	.word	0x00000180
        /*02a4*/ 	.word	0x00000001
        /*02a8*/ 	.word	0x00000001


	//----- nvinfo : EIATTR_CRS_STACK_SIZE
	.align		4
.L_39:
        /*02ac*/ 	.byte	0x04, 0x1e
        /*02ae*/ 	.short	(.L_41 - .L_40)
.L_40:
        /*02b0*/ 	.word	0x00000000


	//----- nvinfo : EIATTR_CBANK_PARAM_SIZE
	.align		4
.L_41:
        /*02b4*/ 	.byte	0x03, 0x19
        /*02b6*/ 	.short	0x0470


	//----- nvinfo : EIATTR_PARAM_CBANK
	.align		4
        /*02b8*/ 	.byte	0x04, 0x0a
        /*02ba*/ 	.short	(.L_43 - .L_42)
	.align		4
.L_42:
        /*02bc*/ 	.word	index@(.nv.constant0._ZN7cutlass13device_kernelINS_4gemm6kernel13GemmUniversalIN4cute5tupleIJiiiiEEENS1_10collective13CollectiveMmaINS1_34MainloopSm90TmaGmmaWarpSpecializedILi5ENS5_IJNS4_1CILi1EEESB_SB_EEENS1_35KernelTmaWarpSpecializedCooperativeEEENS5_IJNSA_ILi128EEENSA_ILi256EEENSA_ILi64EEEEEEfNS5_IJlSB_lEEEfSJ_NS4_8TiledMMAINS4_8MMA_AtomIJNS4_4SM904GMMA30MMA_64x256x8_F32TF32TF32_SS_TNILNSN_7ScaleInE1ELSP_1EEEEEENS4_6LayoutINS5_IJNSA_ILi2EEESB_SB_EEENS5_IJSB_NSA_ILi0EEESV_EEEEENS5_IJNS4_10UnderscoreESY_SY_EEEEENS4_13SM90_TMA_LOADENS4_14ComposedLayoutINS4_7SwizzleILi3ELi4ELi3EEENS4_18smem_ptr_flag_bitsILi32EEENSS_INS5_IJNSA_ILi8EEENSA_ILi32EEEEEENS5_IJS18_SB_EEEEEEEvNS4_8identityES11_S1C_vS1D_EENS_8epilogue10collective6detail29Sm90TmaWarpSpecializedAdapterINS1G_15DefaultEpilogueIfSJ_SJ_NS1F_6thread17LinearCombinationIfLi1EffLNS1K_9ScaleType4KindE0ELNS_15FloatRoundStyleE2EfEENS1_15EpilogueDefaultEEEEEvvEEEEvNT_6ParamsE)
        /*02c0*/ 	.short	0x0210
        /*02c2*/ 	.short	0x0470


	//----- nvinfo : EIATTR_SW_WAR
	.align		4
.L_43:
        /*02c4*/ 	.byte	0x04, 0x36
        /*02c6*/ 	.short	(.L_45 - .L_44)
.L_44:
        /*02c8*/ 	.word	0x00000008
.L_45:


//--------------------- .nv.callgraph             --------------------------
	.section	.nv.callgraph,"",@"SHT_CUDA_CALLGRAPH"
	.align	4
	.sectionentsize	8
	.align		4
        /*0000*/ 	.word	0x00000000
	.align		4
        /*0004*/ 	.word	0xffffffff
	.align		4
        /*0008*/ 	.word	index@(_ZN7cutlass13device_kernelINS_4gemm6kernel13GemmUniversalIN4cute5tupleIJiiiiEEENS1_10collective13CollectiveMmaINS1_34MainloopSm90TmaGmmaWarpSpecializedILi5ENS5_IJNS4_1CILi1EEESB_SB_EEENS1_35KernelTmaWarpSpecializedCooperativeEEENS5_IJNSA_ILi128EEENSA_ILi256EEENSA_ILi64EEEEEEfNS5_IJlSB_lEEEfSJ_NS4_8TiledMMAINS4_8MMA_AtomIJNS4_4SM904GMMA30MMA_64x256x8_F32TF32TF32_SS_TNILNSN_7ScaleInE1ELSP_1EEEEEENS4_6LayoutINS5_IJNSA_ILi2EEESB_SB_EEENS5_IJSB_NSA_ILi0EEESV_EEEEENS5_IJNS4_10UnderscoreESY_SY_EEEEENS4_13SM90_TMA_LOADENS4_14ComposedLayoutINS4_7SwizzleILi3ELi4ELi3EEENS4_18smem_ptr_flag_bitsILi32EEENSS_INS5_IJNSA_ILi8EEENSA_ILi32EEEEEENS5_IJS18_SB_EEEEEEEvNS4_8identityES11_S1C_vS1D_EENS_8epilogue10collective6detail29Sm90TmaWarpSpecializedAdapterINS1G_15DefaultEpilogueIfSJ_SJ_NS1F_6thread17LinearCombinationIfLi1EffLNS1K_9ScaleType4KindE0ELNS_15FloatRoundStyleE2EfEENS1_15EpilogueDefaultEEEEEvvEEEEvNT_6ParamsE)
	.align		4
        /*000c*/ 	.word	index@(__assertfail)
	.align		4
        /*0010*/ 	.word	0x00000000
	.align		4
        /*0014*/ 	.word	0xfffffffe
	.align		4
        /*0018*/ 	.word	0x00000000
	.align		4
        /*001c*/ 	.word	0xfffffffd
	.align		4
        /*0020*/ 	.word	0x00000000
	.align		4
        /*0024*/ 	.word	0xfffffffc


//--------------------- .nv.constant4             --------------------------
	.section	.nv.constant4,"a",@progbits
	.align	8
	.align		8
.nv.constant4:
        /*0000*/ 	.dword	__assertfail
	.align		8
        /*0008*/ 	.dword	__unnamed_1
	.align		8
        /*0010*/ 	.dword	_ZN40_INTERNAL_68397be9_4_k_cu_050989e7_268684cuda3std3__45__cpo5beginE
	.align		8
        /*0018*/ 	.dword	_ZN40_INTERNAL_68397be9_4_k_cu_050989e7_268684cuda3std3__45__cpo3endE
	.align		8
        /*0020*/ 	.dword	_ZN40_INTERNAL_68397be9_4_k_cu_050989e7_268684cuda3std3__45__cpo6cbeginE
	.align		8
        /*0028*/ 	.dword	_ZN40_INTERNAL_68397be9_4_k_cu_050989e7_268684cuda3std3__45__cpo4cendE
	.align		8
        /*0030*/ 	.dword	_ZN40_INTERNAL_68397be9_4_k_cu_050989e7_268684cuda3std3__442_GLOBAL__N__68397be9_4_k_cu_050989e7_268686ignoreE
	.align		8
        /*0038*/ 	.dword	_ZN40_INTERNAL_68397be9_4_k_cu_050989e7_268684cuda3std3__419piecewise_constructE
	.align		8
        /*0040*/ 	.dword	_ZN40_INTERNAL_68397be9_4_k_cu_050989e7_268684cuda3std3__48in_placeE
	.align		8
        /*0048*/ 	.dword	_ZN40_INTERNAL_68397be9_4_k_cu_050989e7_268684cuda3std6ranges3__45__cpo4swapE
	.align		8
        /*0050*/ 	.dword	_ZN40_INTERNAL_68397be9_4_k_cu_050989e7_268684cuda3std6ranges3__45__cpo9iter_moveE
	.align		8
        /*0058*/ 	.dword	_ZN40_INTERNAL_68397be9_4_k_cu_050989e7_268684cute7productE
	.align		8
        /*0060*/ 	.dword	_ZN40_INTERNAL_68397be9_4_k_cu_050989e7_268684cute1_E
	.align		8
        /*0068*/ 	.dword	$str$22
	.align		8
        /*0070*/ 	.dword	$str$23


//--------------------- .text._ZN7cutlass13device_kernelINS_4gemm6kernel13GemmUniversalIN4cute5tupleIJiiiiEEENS1_10collective13CollectiveMmaINS1_34MainloopSm90TmaGmmaWarpSpecializedILi5ENS5_IJNS4_1CILi1EEESB_SB_EEENS1_35KernelTmaWarpSpecializedCooperativeEEENS5_IJNSA_ILi128EEENSA_ILi256EEENSA_ILi64EEEEEEfNS5_IJlSB_lEEEfSJ_NS4_8TiledMMAINS4_8MMA_AtomIJNS4_4SM904GMMA30MMA_64x256x8_F32TF32TF32_SS_TNILNSN_7ScaleInE1ELSP_1EEEEEENS4_6LayoutINS5_IJNSA_ILi2EEESB_SB_EEENS5_IJSB_NSA_ILi0EEESV_EEEEENS5_IJNS4_10UnderscoreESY_SY_EEEEENS4_13SM90_TMA_LOADENS4_14ComposedLayoutINS4_7SwizzleILi3ELi4ELi3EEENS4_18smem_ptr_flag_bitsILi32EEENSS_INS5_IJNSA_ILi8EEENSA_ILi32EEEEEENS5_IJS18_SB_EEEEEEEvNS4_8identityES11_S1C_vS1D_EENS_8epilogue10collective6detail29Sm90TmaWarpSpecializedAdapterINS1G_15DefaultEpilogueIfSJ_SJ_NS1F_6thread17LinearCombinationIfLi1EffLNS1K_9ScaleType4KindE0ELNS_15FloatRoundStyleE2EfEENS1_15EpilogueDefaultEEEEEvvEEEEvNT_6ParamsE --------------------------
	.section	.text._ZN7cutlass13device_kernelINS_4gemm6kernel13GemmUniversalIN4cute5tupleIJiiiiEEENS1_10collective13CollectiveMmaINS1_34MainloopSm90TmaGmmaWarpSpecializedILi5ENS5_IJNS4_1CILi1EEESB_SB_EEENS1_35KernelTmaWarpSpecializedCooperativeEEENS5_IJNSA_ILi128EEENSA_ILi256EEENSA_ILi64EEEEEEfNS5_IJlSB_lEEEfSJ_NS4_8TiledMMAINS4_8MMA_AtomIJNS4_4SM904GMMA30MMA_64x256x8_F32TF32TF32_SS_TNILNSN_7ScaleInE1ELSP_1EEEEEENS4_6LayoutINS5_IJNSA_ILi2EEESB_SB_EEENS5_IJSB_NSA_ILi0EEESV_EEEEENS5_IJNS4_10UnderscoreESY_SY_EEEEENS4_13SM90_TMA_LOADENS4_14ComposedLayoutINS4_7SwizzleILi3ELi4ELi3EEENS4_18smem_ptr_flag_bitsILi32EEENSS_INS5_IJNSA_ILi8EEENSA_ILi32EEEEEENS5_IJS18_SB_EEEEEEEvNS4_8identityES11_S1C_vS1D_EENS_8epilogue10collective6detail29Sm90TmaWarpSpecializedAdapterINS1G_15DefaultEpilogueIfSJ_SJ_NS1F_6thread17LinearCombinationIfLi1EffLNS1K_9ScaleType4KindE0ELNS_15FloatRoundStyleE2EfEENS1_15EpilogueDefaultEEEEEvvEEEEvNT_6ParamsE,"ax",@progbits
	.align	128
.text._ZN7cutlass13device_kernelINS_4gemm6kernel13GemmUniversalIN4cute5tupleIJiiiiEEENS1_10collective13CollectiveMmaINS1_34MainloopSm90TmaGmmaWarpSpecializedILi5ENS5_IJNS4_1CILi1EEESB_SB_EEENS1_35KernelTmaWarpSpecializedCooperativeEEENS5_IJNSA_ILi128EEENSA_ILi256EEENSA_ILi64EEEEEEfNS5_IJlSB_lEEEfSJ_NS4_8TiledMMAINS4_8MMA_AtomIJNS4_4SM904GMMA30MMA_64x256x8_F32TF32TF32_SS_TNILNSN_7ScaleInE1ELSP_1EEEEEENS4_6LayoutINS5_IJNSA_ILi2EEESB_SB_EEENS5_IJSB_NSA_ILi0EEESV_EEEEENS5_IJNS4_10UnderscoreESY_SY_EEEEENS4_13SM90_TMA_LOADENS4_14ComposedLayoutINS4_7SwizzleILi3ELi4ELi3EEENS4_18smem_ptr_flag_bitsILi32EEENSS_INS5_IJNSA_ILi8EEENSA_ILi32EEEEEENS5_IJS18_SB_EEEEEEEvNS4_8identityES11_S1C_vS1D_EENS_8epilogue10collective6detail29Sm90TmaWarpSpecializedAdapterINS1G_15DefaultEpilogueIfSJ_SJ_NS1F_6thread17LinearCombinationIfLi1EffLNS1K_9ScaleType4KindE0ELNS_15FloatRoundStyleE2EfEENS1_15EpilogueDefaultEEEEEvvEEEEvNT_6ParamsE:
        .type           _ZN7cutlass13device_kernelINS_4gemm6kernel13GemmUniversalIN4cute5tupleIJiiiiEEENS1_10collective13CollectiveMmaINS1_34MainloopSm90TmaGmmaWarpSpecializedILi5ENS5_IJNS4_1CILi1EEESB_SB_EEENS1_35KernelTmaWarpSpecializedCooperativeEEENS5_IJNSA_ILi128EEENSA_ILi256EEENSA_ILi64EEEEEEfNS5_IJlSB_lEEEfSJ_NS4_8TiledMMAINS4_8MMA_AtomIJNS4_4SM904GMMA30MMA_64x256x8_F32TF32TF32_SS_TNILNSN_7ScaleInE1ELSP_1EEEEEENS4_6LayoutINS5_IJNSA_ILi2EEESB_SB_EEENS5_IJSB_NSA_ILi0EEESV_EEEEENS5_IJNS4_10UnderscoreESY_SY_EEEEENS4_13SM90_TMA_LOADENS4_14ComposedLayoutINS4_7SwizzleILi3ELi4ELi3EEENS4_18smem_ptr_flag_bitsILi32EEENSS_INS5_IJNSA_ILi8EEENSA_ILi32EEEEEENS5_IJS18_SB_EEEEEEEvNS4_8identityES11_S1C_vS1D_EENS_8epilogue10collective6detail29Sm90TmaWarpSpecializedAdapterINS1G_15DefaultEpilogueIfSJ_SJ_NS1F_6thread17LinearCombinationIfLi1EffLNS1K_9ScaleType4KindE0ELNS_15FloatRoundStyleE2EfEENS1_15EpilogueDefaultEEEEEvvEEEEvNT_6ParamsE,@function
        .size           _ZN7cutlass13device_kernelINS_4gemm6kernel13GemmUniversalIN4cute5tupleIJiiiiEEENS1_10collective13CollectiveMmaINS1_34MainloopSm90TmaGmmaWarpSpecializedILi5ENS5_IJNS4_1CILi1EEESB_SB_EEENS1_35KernelTmaWarpSpecializedCooperativeEEENS5_IJNSA_ILi128EEENSA_ILi256EEENSA_ILi64EEEEEEfNS5_IJlSB_lEEEfSJ_NS4_8TiledMMAINS4_8MMA_AtomIJNS4_4SM904GMMA30MMA_64x256x8_F32TF32TF32_SS_TNILNSN_7ScaleInE1ELSP_1EEEEEENS4_6LayoutINS5_IJNSA_ILi2EEESB_SB_EEENS5_IJSB_NSA_ILi0EEESV_EEEEENS5_IJNS4_10UnderscoreESY_SY_EEEEENS4_13SM90_TMA_LOADENS4_14ComposedLayoutINS4_7SwizzleILi3ELi4ELi3EEENS4_18smem_ptr_flag_bitsILi32EEENSS_INS5_IJNSA_ILi8EEENSA_ILi32EEEEEENS5_IJS18_SB_EEEEEEEvNS4_8identityES11_S1C_vS1D_EENS_8epilogue10collective6detail29Sm90TmaWarpSpecializedAdapterINS1G_15DefaultEpilogueIfSJ_SJ_NS1F_6thread17LinearCombinationIfLi1EffLNS1K_9ScaleType4KindE0ELNS_15FloatRoundStyleE2EfEENS1_15EpilogueDefaultEEEEEvvEEEEvNT_6ParamsE,(.L_x_324 - _ZN7cutlass13device_kernelINS_4gemm6kernel13GemmUniversalIN4cute5tupleIJiiiiEEENS1_10collective13CollectiveMmaINS1_34MainloopSm90TmaGmmaWarpSpecializedILi5ENS5_IJNS4_1CILi1EEESB_SB_EEENS1_35KernelTmaWarpSpecializedCooperativeEEENS5_IJNSA_ILi128EEENSA_ILi256EEENSA_ILi64EEEEEEfNS5_IJlSB_lEEEfSJ_NS4_8TiledMMAINS4_8MMA_AtomIJNS4_4SM904GMMA30MMA_64x256x8_F32TF32TF32_SS_TNILNSN_7ScaleInE1ELSP_1EEEEEENS4_6LayoutINS5_IJNSA_ILi2EEESB_SB_EEENS5_IJSB_NSA_ILi0EEESV_EEEEENS5_IJNS4_10UnderscoreESY_SY_EEEEENS4_13SM90_TMA_LOADENS4_14ComposedLayoutINS4_7SwizzleILi3ELi4ELi3EEENS4_18smem_ptr_flag_bitsILi32EEENSS_INS5_IJNSA_ILi8EEENSA_ILi32EEEEEENS5_IJS18_SB_EEEEEEEvNS4_8identityES11_S1C_vS1D_EENS_8epilogue10collective6detail29Sm90TmaWarpSpecializedAdapterINS1G_15DefaultEpilogueIfSJ_SJ_NS1F_6thread17LinearCombinationIfLi1EffLNS1K_9ScaleType4KindE0ELNS_15FloatRoundStyleE2EfEENS1_15EpilogueDefaultEEEEEvvEEEEvNT_6ParamsE)
        .other          _ZN7cutlass13device_kernelINS_4gemm6kernel13GemmUniversalIN4cute5tupleIJiiiiEEENS1_10collective13CollectiveMmaINS1_34MainloopSm90TmaGmmaWarpSpecializedILi5ENS5_IJNS4_1CILi1EEESB_SB_EEENS1_35KernelTmaWarpSpecializedCooperativeEEENS5_IJNSA_ILi128EEENSA_ILi256EEENSA_ILi64EEEEEEfNS5_IJlSB_lEEEfSJ_NS4_8TiledMMAINS4_8MMA_AtomIJNS4_4SM904GMMA30MMA_64x256x8_F32TF32TF32_SS_TNILNSN_7ScaleInE1ELSP_1EEEEEENS4_6LayoutINS5_IJNSA_ILi2EEESB_SB_EEENS5_IJSB_NSA_ILi0EEESV_EEEEENS5_IJNS4_10UnderscoreESY_SY_EEEEENS4_13SM90_TMA_LOADENS4_14ComposedLayoutINS4_7SwizzleILi3ELi4ELi3EEENS4_18smem_ptr_flag_bitsILi32EEENSS_INS5_IJNSA_ILi8EEENSA_ILi32EEEEEENS5_IJS18_SB_EEEEEEEvNS4_8identityES11_S1C_vS1D_EENS_8epilogue10collective6detail29Sm90TmaWarpSpecializedAdapterINS1G_15DefaultEpilogueIfSJ_SJ_NS1F_6thread17LinearCombinationIfLi1EffLNS1K_9ScaleType4KindE0ELNS_15FloatRoundStyleE2EfEENS1_15EpilogueDefaultEEEEEvvEEEEvNT_6ParamsE,@"STO_CUDA_ENTRY STV_DEFAULT"
_ZN7cutlass13device_kernelINS_4gemm6kernel13GemmUniversalIN4cute5tupleIJiiiiEEENS1_10collective13CollectiveMmaINS1_34MainloopSm90TmaGmmaWarpSpecializedILi5ENS5_IJNS4_1CILi1EEESB_SB_EEENS1_35KernelTmaWarpSpecializedCooperativeEEENS5_IJNSA_ILi128EEENSA_ILi256EEENSA_ILi64EEEEEEfNS5_IJlSB_lEEEfSJ_NS4_8TiledMMAINS4_8MMA_AtomIJNS4_4SM904GMMA30MMA_64x256x8_F32TF32TF32_SS_TNILNSN_7ScaleInE1ELSP_1EEEEEENS4_6LayoutINS5_IJNSA_ILi2EEESB_SB_EEENS5_IJSB_NSA_ILi0EEESV_EEEEENS5_IJNS4_10UnderscoreESY_SY_EEEEENS4_13SM90_TMA_LOADENS4_14ComposedLayoutINS4_7SwizzleILi3ELi4ELi3EEENS4_18smem_ptr_flag_bitsILi32EEENSS_INS5_IJNSA_ILi8EEENSA_ILi32EEEEEENS5_IJS18_SB_EEEEEEEvNS4_8identityES11_S1C_vS1D_EENS_8epilogue10collective6detail29Sm90TmaWarpSpecializedAdapterINS1G_15DefaultEpilogueIfSJ_SJ_NS1F_6thread17LinearCombinationIfLi1EffLNS1K_9ScaleType4KindE0ELNS_15FloatRoundStyleE2EfEENS1_15EpilogueDefaultEEEEEvvEEEEvNT_6ParamsE:
[----:B------:R-:W0:Y:S01]  /*0000*/  LDC R1, c[0x0][0x28] ;  /* 0x00000a00ff017b82 */ /* 0x000e220000000800 */
[----:B------:R-:W1:Y:S01]  /*0010*/  S2R R18, SR_TID.X ;  /* 0x0000000000127919 */ /* 0x000e620000002100 */
[----:B------:R-:W-:Y:S01]  /*0020*/  ELECT P0, URZ, PT ;  /* 0x00000000003f782f */ /* 0x000fe20003800000 */
[----:B------:R-:W-:Y:S01]  /*0030*/  BSSY B0, `(.L_x_0) ;  /* 0x000000f000007945 */ /* 0x000fe20003800000 */
[--C-:B-1----:R-:W-:Y:S02]  /*0040*/  SHF.R.U32.HI R0, RZ, 0x5, R18.reuse ;  /* 0x00000005ff007819 */ /* 0x102fe40000011612 */
[----:B------:R-:W-:-:S03]  /*0050*/  SHF.R.U32.HI R22, RZ, 0x7, R18 ;  /* 0x00000007ff167819 */ /* 0x000fc60000011612 */
[----:B------:R-:W1:Y:S04]  /*0060*/  SHFL.IDX PT, R5, R0, RZ, 0x1f ;  /* 0x00001fff00057589 */ /* 0x000e6800000e0000 */
[----:B------:R2:W3:Y:S01]  /*0070*/  SHFL.IDX PT, R8, R22, RZ, 0x1f ;  /* 0x00001fff16087589 */ /* 0x0004e200000e0000 */
[----:B-1----:R-:W-:-:S13]  /*0080*/  ISETP.NE.OR P0, PT, R5, RZ, !P0 ;  /* 0x000000ff0500720c */ /* 0x002fda0004705670 */
[----:B0-23--:R-:W-:Y:S05]  /*0090*/  @P0 BRA `(.L_x_1) ;  /* 0x0000000000200947 */ /* 0x00dfea0003800000 */
[----:B------:R-:W-:Y:S02]  /*00a0*/  ULDC.64 UR4, c[0x0][0x198] ;  /* 0x0000660000047ab9 */ /* 0x000fe40000000a00 */
[----:B------:R-:W-:Y:S02]  /*00b0*/  UIADD3 UR6, UP0, UR4, 0xf0, URZ ;  /* 0x000000f004067890 */ /* 0x000fe4000ff1e03f */
[----:B------:R-:W-:Y:S02]  /*00c0*/  UIADD3 UR4, UP1, UR4, 0x1f0, URZ ;  /* 0x000001f004047890 */ /* 0x000fe4000ff3e03f */
[----:B------:R-:W-:Y:S02]  /*00d0*/  UIADD3.X UR7, URZ, UR5, URZ, UP0, !UPT ;  /* 0x000000053f077290 */ /* 0x000fe400087fe43f */
[----:B------:R-:W-:-:S07]  /*00e0*/  UIADD3.X UR5, URZ, UR5, URZ, UP1, !UPT ;  /* 0x000000053f057290 */ /* 0x000fce0008ffe43f */
[----:B------:R0:W-:Y:S02]  /*00f0*/  UTMACCTL.PF [UR6] ;  /* 0x00000000060079b9 */ /* 0x0001e40008040000 */
[----:B------:R0:W-:Y:S02]  /*0100*/  UTMACCTL.PF [UR4] ;  /* 0x00000000040079b9 */ /* 0x0001e40008040000 */
[----:B0-----:R-:W-:Y:S01]  /*0110*/  NOP ;  /* 0x0000000000007918 */ /* 0x001fe20000000000 */
.L_x_1:
[----:B------:R-:W-:Y:S05]  /*0120*/  BSYNC B0 ;  /* 0x0000000000007941 */ /* 0x000fea0003800000 */
.L_x_0:
[----:B------:R-:W0:Y:S02]  /*0130*/  SHFL.IDX PT, R2, R0, RZ, 0x1f ;  /* 0x00001fff00027589 */ /* 0x000e2400000e0000 */
[----:B0-----:R-:W-:-:S13]  /*0140*/  ISETP.NE.AND P0, PT, R2, RZ, PT ;  /* 0x000000ff0200720c */ /* 0x001fda0003f05270 */
[----:B------:R-:W-:Y:S05]  /*0150*/  @P0 BRA `(.L_x_2) ;  /* 0x0000000000600947 */ /* 0x000fea0003800000 */
[----:B------:R-:W0:Y:S01]  /*0160*/  S2UR UR8, SR_CgaCtaId ;  /* 0x00000000000879c3 */ /* 0x000e220000008800 */
[----:B------:R-:W-:Y:S01]  /*0170*/  UMOV UR4, 0x400 ;  /* 0x0000040000047882 */ /* 0x000fe20000000000 */
[----:B------:R-:W-:Y:S01]  /*0180*/  UMOV UR5, 0x1 ;  /* 0x0000000100057882 */ /* 0x000fe20000000000 */
[----:B------:R-:W-:Y:S01]  /*0190*/  UMOV UR6, 0x100 ;  /* 0x0000010000067882 */ /* 0x000fe20000000000 */
[----:B------:R-:W-:Y:S01]  /*01a0*/  ELECT P0, URZ, PT ;  /* 0x00000000003f782f */ /* 0x000fe20003800000 */
[----:B------:R-:W-:-:S04]  /*01b0*/  UIADD3 UR6, -UR6, 0x100000, URZ ;  /* 0x0010000006067890 */ /* 0x000fc8000fffe13f */
[----:B------:R-:W-:Y:S02]  /*01c0*/  USHF.L.U32 UR7, UR6, 0xb, URZ ;  /* 0x0000000b06077899 */ /* 0x000fe4000800063f */
[----:B------:R-:W-:Y:S02]  /*01d0*/  USHF.L.U32 UR6, UR6, 0x1, URZ ;  /* 0x0000000106067899 */ /* 0x000fe4000800063f */
[----:B0-----:R-:W-:Y:S02]  /*01e0*/  ULEA UR8, UR8, UR4, 0x18 ;  /* 0x0000000408087291 */ /* 0x001fe4000f8ec03f */
[----:B------:R-:W-:-:S04]  /*01f0*/  UIADD3 UR4, -UR5, 0x100000, URZ ;  /* 0x0010000005047890 */ /* 0x000fc8000fffe13f */
[----:B------:R-:W-:Y:S02]  /*0200*/  USHF.L.U32 UR5, UR4, 0xb, URZ ;  /* 0x0000000b04057899 */ /* 0x000fe4000800063f */
[----:B------:R-:W-:Y:S01]  /*0210*/  USHF.L.U32 UR4, UR4, 0x1, URZ ;  /* 0x0000000104047899 */ /* 0x000fe2000800063f */
[----:B------:R-:W0:Y:S11]  /*0220*/  FENCE.VIEW.ASYNC.S ;  /* 0x00000000000073c6 */ /* 0x000e360000000000 */
[----:B0-----:R0:W1:Y:S01]  /*0230*/  SYNCS.EXCH.64 URZ, [UR8], UR4 ;  /* 0x00000004083f75b2 */ /* 0x0010620008000100 */
[----:B------:R0:W2:Y:S01]  /*0240*/  SYNCS.EXCH.64 URZ, [UR8+0x28], UR6 ;  /* 0x00002806083f75b2 */ /* 0x0000a20008000100 */
[----:B------:R0:W3:Y:S01]  /*0250*/  SYNCS.EXCH.64 URZ, [UR8+0x8], UR4 ;  /* 0x00000804083f75b2 */ /* 0x0000e20008000100 */
[----:B------:R0:W4:Y:S01]  /*0260*/  SYNCS.EXCH.64 URZ, [UR8+0x30], UR6 ;  /* 0x00003006083f75b2 */ /* 0x0001220008000100 */
[----:B------:R0:W0:Y:S01]  /*0270*/  SYNCS.EXCH.64 URZ, [UR8+0x10], UR4 ;  /* 0x00001004083f75b2 */ /* 0x0000220008000100 */
[----:B------:R0:W0:Y:S01]  /*0280*/  SYNCS.EXCH.64 URZ, [UR8+0x38], UR6 ;  /* 0x00003806083f75b2 */ /* 0x0000220008000100 */
[----:B------:R0:W0:Y:S01]  /*0290*/  SYNCS.EXCH.64 URZ, [UR8+0x18], UR4 ;  /* 0x00001804083f75b2 */ /* 0x0000220008000100 */
[----:B------:R0:W0:Y:S01]  /*02a0*/  SYNCS.EXCH.64 URZ, [UR8+0x40], UR6 ;  /* 0x00004006083f75b2 */ /* 0x0000220008000100 */
[----:B------:R0:W0:Y:S01]  /*02b0*/  SYNCS.EXCH.64 URZ, [UR8+0x20], UR4 ;  /* 0x00002004083f75b2 */ /* 0x0000220008000100 */
[----:B------:R0:W0:Y:S01]  /*02c0*/  SYNCS.EXCH.64 URZ, [UR8+0x48], UR6 ;  /* 0x00004806083f75b2 */ /* 0x0000220008000100 */
[----:B------:R-:W-:Y:S01]  /*02d0*/  NOP ;  /* 0x0000000000007918 */ /* 0x000fe20000000000 */
.L_x_2:
[----:B------:R-:W5:Y:S01]  /*02e0*/  SHFL.IDX PT, R0, R0, RZ, 0x1f ;  /* 0x00001fff00007589 */ /* 0x000f6200000e0000 */
[----:B------:R-:W-:Y:S01]  /*02f0*/  ELECT P0, URZ, PT ;  /* 0x00000000003f782f */ /* 0x000fe20003800000 */
[----:B------:R-:W1:Y:S01]  /*0300*/  LDC R2, c[0x0][0x65c] ;  /* 0x00019700ff027b82 */ /* 0x000e620000000800 */
[----:B------:R-:W-:Y:S01]  /*0310*/  SHF.R.S32.HI R6, RZ, 0x1f, R5 ;  /* 0x0000001fff067819 */ /* 0x000fe20000011405 */
[----:B------:R-:W2:Y:S01]  /*0320*/  S2R R3, SR_CTAID.Y ;  /* 0x0000000000037919 */ /* 0x000ea20000002600 */
[----:B0-----:R-:W-:Y:S01]  /*0330*/  UMOV UR4, 0x20 ;  /* 0x0000002000047882 */ /* 0x001fe20000000000 */
[----:B------:R-:W-:Y:S01]  /*0340*/  ISETP.NE.AND P2, PT, R8, RZ, PT ;  /* 0x000000ff0800720c */ /* 0x000fe20003f45270 */
[----:B------:R-:W-:Y:S01]  /*0350*/  NOP ;  /* 0x0000000000007918 */ /* 0x000fe20000000000 */
[----:B------:R-:W0:Y:S01]  /*0360*/  S2R R4, SR_CTAID.X ;  /* 0x0000000000047919 */ /* 0x000e220000002500 */
[----:B------:R-:W-:Y:S01]  /*0370*/  LEA.HI R6, R6, R5, RZ, 0x2 ;  /* 0x0000000506067211 */ /* 0x000fe200078f10ff */
[----:B------:R-:W-:Y:S01]  /*0380*/  NOP ;  /* 0x0000000000007918 */ /* 0x000fe20000000000 */
[----:B-----5:R-:W-:-:S02]  /*0390*/  ISETP.NE.OR P0, PT, R0, RZ, !P0 ;  /* 0x000000ff0000720c */ /* 0x020fc40004705670 */
[----:B-1----:R-:W-:-:S04]  /*03a0*/  ISETP.NE.AND P3, PT, R2, 0x1, PT ;  /* 0x000000010200780c */ /* 0x002fc80003f65270 */
[----:B------:R-:W-:Y:S02]  /*03b0*/  P2R R0, PR, RZ, 0x8 ;  /* 0x00000008ff007803 */ /* 0x000fe40000000000 */
[----:B------:R-:W-:-:S05]  /*03c0*/  LOP3.LUT R0, R6, 0xfffffffc, RZ, 0xc0, !PT ;  /* 0xfffffffc06007812 */ /* 0x000fca00078ec0ff */
[----:B------:R-:W-:Y:S01]  /*03d0*/  VOTEU.ALL UP0, P0 ;  /* 0x00000000003f7886 */ /* 0x000fe20000000000 */
[----:B------:R-:W-:Y:S01]  /*03e0*/  IMAD.IADD R0, R5, 0x1, -R0 ;  /* 0x0000000105007824 */ /* 0x000fe200078e0a00 */
[----:B------:R-:W0:Y:S01]  /*03f0*/  @P3 LDC R17, c[0x0][0x10] ;  /* 0x00000400ff113b82 */ /* 0x000e220000000800 */
[----:B------:R-:W-:Y:S01]  /*0400*/  VOTEU.ALL UP1, P0 ;  /* 0x00000000003f7886 */ /* 0x000fe20000020000 */
[----:B--2---:R-:W-:Y:S01]  /*0410*/  @P3 IMAD.MOV.U32 R6, RZ, RZ, R3 ;  /* 0x000000ffff063224 */ /* 0x004fe200078e0003 */
[----:B------:R-:W-:Y:S01]  /*0420*/  @!UP0 UMOV UR6, 0x400 ;  /* 0x0000040000068882 */ /* 0x000fe20000000000 */
[----:B------:R-:W-:-:S04]  /*0430*/  @!UP0 UIADD3 UR4, -UR4, 0x100000, URZ ;  /* 0x0010000004048890 */ /* 0x000fc8000fffe13f */
[----:B------:R-:W-:Y:S02]  /*0440*/  @!UP0 USHF.L.U32 UR5, UR4, 0xb, URZ ;  /* 0x0000000b04058899 */ /* 0x000fe4000800063f */
[----:B------:R-:W-:Y:S01]  /*0450*/  @!UP0 USHF.L.U32 UR4, UR4, 0x1, URZ ;  /* 0x0000000104048899 */ /* 0x000fe2000800063f */
[----:B------:R-:W-:Y:S02]  /*0460*/  @P3 IMAD.MOV.U32 R7, RZ, RZ, RZ ;  /* 0x000000ffff073224 */ /* 0x000fe400078e00ff */
[----:B------:R-:W-:Y:S01]  /*0470*/  IMAD.MOV.U32 R5, RZ, RZ, RZ ;  /* 0x000000ffff057224 */ /* 0x000fe200078e00ff */
[----:B------:R-:W1:Y:S01]  /*0480*/  @!UP0 S2UR UR7, SR_CgaCtaId ;  /* 0x00000000000789c3 */ /* 0x000e620000008800 */
[----:B------:R-:W-:-:S07]  /*0490*/  @P3 IMAD.MOV.U32 R11, RZ, RZ, RZ ;  /* 0x000000ffff0b3224 */ /* 0x000fce00078e00ff */
[----:B------:R-:W2:Y:S01]  /*04a0*/  @!P3 LDC R9, c[0x0][0xc] ;  /* 0x00000300ff09bb82 */ /* 0x000ea20000000800 */
[----:B0-----:R-:W-:-:S04]  /*04b0*/  @P3 IMAD.WIDE.U32 R16, R4, R17, R6 ;  /* 0x0000001104103225 */ /* 0x001fc800078e0006 */
[----:B------:R-:W-:Y:S01]  /*04c0*/  @P3 IMAD.IADD R17, R17, 0x1, R11 ;  /* 0x0000000111113824 */ /* 0x000fe200078e020b */
[----:B-1----:R-:W-:Y:S01]  /*04d0*/  @!UP0 ULEA UR6, UR7, UR6, 0x18 ;  /* 0x0000000607068291 */ /* 0x002fe2000f8ec03f */
[----:B------:R-:W-:Y:S01]  /*04e0*/  VOTEU.ALL UP0, P0 ;  /* 0x00000000003f7886 */ /* 0x000fe20000000000 */
[----:B------:R-:W-:-:S04]  /*04f0*/  ISETP.NE.AND P0, PT, R0, 0x3, PT ;  /* 0x000000030000780c */ /* 0x000fc80003f05270 */
[----:B------:R-:W-:Y:S01]  /*0500*/  ISETP.EQ.OR P0, PT, R0, RZ, !P0 ;  /* 0x000000ff0000720c */ /* 0x000fe20004702670 */
[----:B--2---:R-:W-:-:S03]  /*0510*/  @!P3 IMAD.WIDE.U32 R6, R9, R3, R4 ;  /* 0x000000030906b225 */ /* 0x004fc600078e0004 */
[C---:B------:R-:W-:Y:S01]  /*0520*/  ISETP.EQ.AND P0, PT, R8.reuse, RZ, P0 ;  /* 0x000000ff0800720c */ /* 0x040fe20000702270 */
[----:B------:R-:W-:Y:S01]  /*0530*/  VIADD R8, R8, 0xffffffff ;  /* 0xffffffff08087836 */ /* 0x000fe20000000000 */
[----:B------:R-:W0:Y:S02]  /*0540*/  FENCE.VIEW.ASYNC.S ;  /* 0x00000000000073c6 */ /* 0x000e240000000000 */
[----:B0-----:R0:W3:Y:S01]  /*0550*/  @!UP0 SYNCS.EXCH.64 URZ, [UR6+0x60], UR4 ;  /* 0x00006004063f85b2 */ /* 0x0010e20008000100 */
[----:B------:R-:W-:Y:S01]  /*0560*/  @!P3 IMAD.MOV.U32 R16, RZ, RZ, R6 ;  /* 0x000000ffff10b224 */ /* 0x000fe200078e0006 */
[----:B------:R-:W-:Y:S01]  /*0570*/  SEL R19, RZ, 0x1, !P0 ;  /* 0x00000001ff137807 */ /* 0x000fe20004000000 */
[----:B------:R-:W-:Y:S01]  /*0580*/  @!P3 IMAD.MOV.U32 R17, RZ, RZ, R7 ;  /* 0x000000ffff11b224 */ /* 0x000fe200078e0007 */
[----:B------:R-:W-:-:S04]  /*0590*/  ISETP.GE.U32.AND P1, PT, R8, 0x2, PT ;  /* 0x000000020800780c */ /* 0x000fc80003f26070 */
[----:B------:R-:W-:Y:S01]  /*05a0*/  SEL R19, R19, 0x2, P1 ;  /* 0x0000000213137807 */ /* 0x000fe20000800000 */
[----:B------:R0:W3:Y:S01]  /*05b0*/  @!UP1 SYNCS.EXCH.64 URZ, [UR6+0x68], UR4 ;  /* 0x00006804063f95b2 */ /* 0x0000e20008000100 */
[----:B------:R-:W-:Y:S01]  /*05c0*/  NOP ;  /* 0x0000000000007918 */ /* 0x000fe20000000000 */
[----:B---34-:R-:W-:Y:S06]  /*05d0*/  BAR.SYNC.DEFER_BLOCKING 0x0 ;  /* 0x0000000000007b1d */ /* 0x018fec0000010000 */
[----:B------:R-:W-:Y:S05]  /*05e0*/  @!P2 BRA `(.L_x_3) ;  /* 0x000000840060a947 */ /* 0x000fea0003800000 */
[----:B------:R-:W-:-:S13]  /*05f0*/  ISETP.GT.U32.AND P0, PT, R8, 0x1, PT ;  /* 0x000000010800780c */ /* 0x000fda0003f04070 */
[----:B0-----:R-:W-:Y:S05]  /*0600*/  @P0 EXIT ;  /* 0x000000000000094d */ /* 0x001fea0003800000 */
[----:B------:R-:W-:Y:S01]  /*0610*/  ULDC.64 UR4, c[0x0][0x650] ;  /* 0x0001940000047ab9 */ /* 0x000fe20000000a00 */
[----:B------:R-:W-:Y:S01]  /*0620*/  PRMT R0, RZ, 0x7610, R0 ;  /* 0x00007610ff007816 */ /* 0x000fe20000000000 */
[----:B------:R-:W-:Y:S01]  /*0630*/  IMAD.MOV.U32 R153, RZ, RZ, -0x1 ;  /* 0xffffffffff997424 */ /* 0x000fe200078e00ff */
[----:B------:R-:W-:Y:S01]  /*0640*/  ISETP.GE.U32.AND P0, PT, R16, UR4, PT ;  /* 0x0000000410007c0c */ /* 0x000fe2000bf06070 */
[----:B------:R-:W-:Y:S02]  /*0650*/  IMAD.MOV.U32 R152, RZ, RZ, -0x1 ;  /* 0xffffffffff987424 */ /* 0x000fe400078e00ff */
[----:B------:R-:W-:Y:S01]  /*0660*/  IMAD.MOV.U32 R23, RZ, RZ, -0x1 ;  /* 0xffffffffff177424 */ /* 0x000fe200078e00ff */
[----:B------:R-:W-:-:S13]  /*0670*/  ISETP.GE.U32.AND.EX P0, PT, R17, UR5, PT, P0 ;  /* 0x0000000511007c0c */ /* 0x000fda000bf06100 */
[----:B------:R-:W-:Y:S05]  /*0680*/  @P0 BRA `(.L_x_4) ;  /* 0x0000000400540947 */ /* 0x000fea0003800000 */
[----:B------:R-:W0:Y:S01]  /*0690*/  LDC.64 R14, c[0x0][0x628] ;  /* 0x00018a00ff0e7b82 */ /* 0x000e220000000a00 */
[----:B------:R-:W-:Y:S02]  /*06a0*/  IMAD.MOV.U32 R6, RZ, RZ, R16 ;  /* 0x000000ffff067224 */ /* 0x000fe400078e0010 */
[----:B------:R-:W-:-:S05]  /*06b0*/  IMAD.MOV.U32 R7, RZ, RZ, R17 ;  /* 0x000000ffff077224 */ /* 0x000fca00078e0011 */
[----:B------:R-:W1:Y:S08]  /*06c0*/  LDC R0, c[0x0][0x630] ;  /* 0x00018c00ff007b82 */ /* 0x000e700000000800 */
[----:B------:R-:W2:Y:S01]  /*06d0*/  LDC.64 R20, c[0x0][0x620] ;  /* 0x00018800ff147b82 */ /* 0x000ea20000000a00 */
[----:B0-----:R-:W-:-:S04]  /*06e0*/  ISETP.NE.U32.AND P0, PT, R14, RZ, PT ;  /* 0x000000ff0e00720c */ /* 0x001fc80003f05070 */
[----:B------:R-:W-:-:S13]  /*06f0*/  ISETP.NE.AND.EX P0, PT, R15, RZ, PT, P0 ;  /* 0x000000ff0f00720c */ /* 0x000fda0003f05300 */
[----:B-12---:R-:W-:Y:S05]  /*0700*/  @!P0 BRA `(.L_x_5) ;  /* 0x0000000000288947 */ /* 0x006fea0003800000 */
[----:B------:R-:W0:Y:S02]  /*0710*/  LDC R11, c[0x0][0x634] ;  /* 0x00018d00ff0b7b82 */ /* 0x000e240000000800 */
[----:B0-----:R-:W-:-:S05]  /*0720*/  IADD3 R11, P0, R16, R11, RZ ;  /* 0x0000000b100b7210 */ /* 0x001fca0007f1e0ff */
[----:B------:R-:W-:-:S04]  /*0730*/  IMAD.X R13, RZ, RZ, R17, P0 ;  /* 0x000000ffff0d7224 */ /* 0x000fc800000e0611 */
[----:B------:R-:W-:-:S04]  /*0740*/  IMAD.WIDE.U32 R6, R13, R14, RZ ;  /* 0x0000000e0d067225 */ /* 0x000fc800078e00ff */
[----:B------:R-:W-:-:S04]  /*0750*/  IMAD.WIDE.U32 R8, P0, R11, R15, R6 ;  /* 0x0000000f0b087225 */ /* 0x000fc80007800006 */
[----:B------:R-:W-:-:S04]  /*0760*/  IMAD.WIDE.U32 R6, R11, R14, RZ ;  /* 0x0000000e0b067225 */ /* 0x000fc800078e00ff */
[----:B------:R-:W-:Y:S01]  /*0770*/  IMAD.X R11, RZ, RZ, RZ, P0 ;  /* 0x000000ffff0b7224 */ /* 0x000fe200000e06ff */
[----:B------:R-:W-:Y:S01]  /*0780*/  IADD3 RZ, P0, R7, R8, RZ ;  /* 0x0000000807ff7210 */ /* 0x000fe20007f1e0ff */
[----:B------:R-:W-:-:S04]  /*0790*/  IMAD.MOV.U32 R10, RZ, RZ, R9 ;  /* 0x000000ffff0a7224 */ /* 0x000fc800078e0009 */
[----:B------:R-:W-:-:S08]  /*07a0*/  IMAD.WIDE.U32.X R6, R13, R15, R10, P0 ;  /* 0x0000000f0d067225 */ /* 0x000fd000000e040a */
.L_x_5:
[-CC-:B------:R-:W-:Y:S01]  /*07b0*/  SHF.R.U64 R23, R6, R0.reuse, R7.reuse ;  /* 0x0000000006177219 */ /* 0x180fe20000001207 */
[----:B------:R-:W0:Y:S01]  /*07c0*/  LDC R10, c[0x0][0x618] ;  /* 0x00018600ff0a7b82 */ /* 0x000e220000000800 */
[----:B------:R-:W-:Y:S01]  /*07d0*/  SHF.R.U32.HI R5, RZ, R0, R7 ;  /* 0x00000000ff057219 */ /* 0x000fe20000011607 */
[----:B------:R-:W-:Y:S01]  /*07e0*/  ULDC UR4, c[0x0][0x150] ;  /* 0x0000540000047ab9 */ /* 0x000fe20000000800 */
[----:B------:R-:W-:Y:S02]  /*07f0*/  IADD3 R9, P0, RZ, -R23, RZ ;  /* 0x80000017ff097210 */ /* 0x000fe40007f1e0ff */
[----:B------:R-:W-:-:S03]  /*0800*/  I2FP.F32.U32 R0, R4 ;  /* 0x0000000400007245 */ /* 0x000fc60000201000 */
[----:B------:R-:W1:Y:S01]  /*0810*/  LDC.64 R28, c[0x0][0x640] ;  /* 0x00019000ff1c7b82 */ /* 0x000e620000000a00 */
[----:B------:R-:W-:Y:S02]  /*0820*/  IMAD.X R11, RZ, RZ, ~R5, P0 ;  /* 0x000000ffff0b7224 */ /* 0x000fe400000e0e05 */
[----:B------:R-:W-:Y:S01]  /*0830*/  FMUL R0, R0, UR4 ;  /* 0x0000000400007c20 */ /* 0x000fe20008400000 */
[----:B------:R-:W-:Y:S01]  /*0840*/  IMAD.WIDE.U32 R6, R9, R20, R16 ;  /* 0x0000001409067225 */ /* 0x000fe200078e0010 */
[----:B------:R-:W-:-:S03]  /*0850*/  ULDC UR4, c[0x0][0x154] ;  /* 0x0000550000047ab9 */ /* 0x000fc60000000800 */
[----:B------:R-:W-:Y:S01]  /*0860*/  IMAD R8, R11, R20, RZ ;  /* 0x000000140b087224 */ /* 0x000fe200078e02ff */
[----:B------:R-:W2:Y:S01]  /*0870*/  LDC R5, c[0x0][0x144] ;  /* 0x00005100ff057b82 */ /* 0x000ea20000000800 */
[----:B------:R-:W3:Y:S02]  /*0880*/  F2I.U32.TRUNC.NTZ R0, R0 ;  /* 0x0000000000007305 */ /* 0x000ee4000020f000 */
[----:B------:R-:W-:-:S04]  /*0890*/  IMAD R9, R9, R21, R8 ;  /* 0x0000001509097224 */ /* 0x000fc800078e0208 */
[----:B------:R-:W-:Y:S01]  /*08a0*/  IMAD.IADD R7, R7, 0x1, R9 ;  /* 0x0000000107077824 */ /* 0x000fe200078e0209 */
[----:B------:R-:W4:Y:S01]  /*08b0*/  LDC R12, c[0x0][0x608] ;  /* 0x00018200ff0c7b82 */ /* 0x000f220000000800 */
[----:B------:R-:W-:-:S03]  /*08c0*/  IMAD.MOV.U32 R9, RZ, RZ, -0x1 ;  /* 0xffffffffff097424 */ /* 0x000fc600078e00ff */
[-CC-:B0-----:R-:W-:Y:S02]  /*08d0*/  SHF.R.U64 R20, R6, R10.reuse, R7.reuse ;  /* 0x0000000a06147219 */ /* 0x181fe40000001207 */
[----:B------:R-:W-:Y:S02]  /*08e0*/  I2FP.F32.U32 R6, R3 ;  /* 0x0000000300067245 */ /* 0x000fe40000201000 */
[----:B------:R-:W0:Y:S01]  /*08f0*/  LDC R26, c[0x0][0x658] ;  /* 0x00019600ff1a7b82 */ /* 0x000e220000000800 */
[----:B-1----:R-:W-:Y:S01]  /*0900*/  ISETP.NE.U32.AND P0, PT, R28, RZ, PT ;  /* 0x000000ff1c00720c */ /* 0x002fe20003f05070 */
[----:B---3--:R-:W-:Y:S01]  /*0910*/  IMAD.MOV R8, RZ, RZ, -R0 ;  /* 0x000000ffff087224 */ /* 0x008fe200078e0a00 */
[----:B------:R-:W-:Y:S01]  /*0920*/  SHF.R.U32.HI R7, RZ, R10, R7 ;  /* 0x0000000aff077219 */ /* 0x000fe20000011607 */
[----:B------:R-:W-:Y:S01]  /*0930*/  FMUL R6, R6, UR4 ;  /* 0x0000000406067c20 */ /* 0x000fe20008400000 */
[----:B------:R-:W-:-:S03]  /*0940*/  ISETP.NE.AND.EX P0, PT, R29, RZ, PT, P0 ;  /* 0x000000ff1d00720c */ /* 0x000fc60003f05300 */
[----:B------:R-:W1:Y:S01]  /*0950*/  LDC R14, c[0x0][0x148] ;  /* 0x00005200ff0e7b82 */ /* 0x000e620000000800 */
[----:B--2---:R-:W-:-:S07]  /*0960*/  IMAD R0, R5, R8, R4 ;  /* 0x0000000805007224 */ /* 0x004fce00078e0204 */
[----:B------:R-:W2:Y:S01]  /*0970*/  LDC R24, c[0x0][0x600] ;  /* 0x00018000ff187b82 */ /* 0x000ea20000000800 */
[-CC-:B----4-:R-:W-:Y:S02]  /*0980*/  SHF.R.U64 R30, R20, R12.reuse, R7.reuse ;  /* 0x0000000c141e7219 */ /* 0x190fe40000001207 */
[----:B------:R-:W-:Y:S01]  /*0990*/  SHF.R.U32.HI R5, RZ, R12, R7 ;  /* 0x0000000cff057219 */ /* 0x000fe20000011607 */
[----:B------:R-:W-:Y:S01]  /*09a0*/  IMAD.MOV.U32 R7, RZ, RZ, 0x1 ;  /* 0x00000001ff077424 */ /* 0x000fe200078e00ff */
[----:B------:R3:W4:Y:S03]  /*09b0*/  F2I.U32.TRUNC.NTZ R12, R6 ;  /* 0x00000006000c7305 */ /* 0x000726000020f000 */
[----:B------:R-:W1:Y:S01]  /*09c0*/  LDC R15, c[0x0][0x648] ;  /* 0x00019200ff0f7b82 */ /* 0x000e620000000800 */
[-C--:B0-----:R-:W-:Y:S02]  /*09d0*/  SHF.L.U32 R4, R9, R26.reuse, RZ ;  /* 0x0000001a09047219 */ /* 0x081fe400000006ff */
[----:B------:R-:W-:-:S02]  /*09e0*/  SHF.R.U64 R32, R30, R26, R5 ;  /* 0x0000001a1e207219 */ /* 0x000fc40000001205 */
[----:B------:R-:W-:Y:S02]  /*09f0*/  LOP3.LUT R11, RZ, R4, RZ, 0x33, !PT ;  /* 0x00000004ff0b7212 */ /* 0x000fe400078e33ff */
[-C--:B------:R-:W-:Y:S01]  /*0a00*/  SHF.R.U32.HI R5, RZ, R26.reuse, R5 ;  /* 0x0000001aff057219 */ /* 0x080fe20000011605 */
[----:B------:R-:W0:Y:S01]  /*0a10*/  LDC R21, c[0x0][0x638] ;  /* 0x00018e00ff157b82 */ /* 0x000e220000000800 */
[----:B------:R-:W-:Y:S01]  /*0a20*/  SHF.L.U32 R10, R7, R26, RZ ;  /* 0x0000001a070a7219 */ /* 0x000fe200000006ff */
[----:B------:R-:W-:-:S06]  /*0a30*/  IMAD.MOV.U32 R4, RZ, RZ, R32 ;  /* 0x000000ffff047224 */ /* 0x000fcc00078e0020 */
[----:B------:R-:W0:Y:S01]  /*0a40*/  LDC R153, c[0x0][0x610] ;  /* 0x00018400ff997b82 */ /* 0x000e220000000800 */
[----:B---34-:R-:W-:Y:S05]  /*0a50*/  @!P0 BRA `(.L_x_6) ;  /* 0x0000000000288947 */ /* 0x018fea0003800000 */
[----:B------:R-:W3:Y:S02]  /*0a60*/  LDC R9, c[0x0][0x64c] ;  /* 0x00019300ff097b82 */ /* 0x000ee40000000800 */
[----:B---3--:R-:W-:-:S05]  /*0a70*/  IADD3 R9, P0, R32, R9, RZ ;  /* 0x0000000920097210 */ /* 0x008fca0007f1e0ff */
        /* <DEDUP_REMOVED lines=8> */
.L_x_6:
[----:B-1----:R-:W-:Y:S01]  /*0b00*/  SHF.R.U64 R4, R4, R15, R5 ;  /* 0x0000000f04047219 */ /* 0x002fe20000001205 */
[----:B--2---:R-:W-:Y:S01]  /*0b10*/  VIADD R5, R24, 0xffffffff ;  /* 0xffffffff18057836 */ /* 0x004fe20000000000 */
[----:B------:R-:W-:Y:S01]  /*0b20*/  LOP3.LUT R11, R30, R11, RZ, 0xc0, !PT ;  /* 0x0000000b1e0b7212 */ /* 0x000fe200078ec0ff */
[----:B------:R-:W-:Y:S02]  /*0b30*/  IMAD.MOV R12, RZ, RZ, -R12 ;  /* 0x000000ffff0c7224 */ /* 0x000fe400078e0a0c */
[----:B------:R-:W-:Y:S02]  /*0b40*/  IMAD.MOV R6, RZ, RZ, -R4 ;  /* 0x000000ffff067224 */ /* 0x000fe400078e0a04 */
[----:B------:R-:W-:Y:S01]  /*0b50*/  IMAD R11, R10, R4, R11 ;  /* 0x000000040a0b7224 */ /* 0x000fe200078e020b */
[----:B------:R-:W-:Y:S01]  /*0b60*/  LOP3.LUT R4, R20, R5, RZ, 0xc0, !PT ;  /* 0x0000000514047212 */ /* 0x000fe200078ec0ff */
[----:B------:R-:W-:Y:S02]  /*0b70*/  @P3 IMAD R0, R14, R12, R3 ;  /* 0x0000000c0e003224 */ /* 0x000fe400078e0203 */
[----:B0-----:R-:W-:-:S02]  /*0b80*/  IMAD R3, R6, R21, R32 ;  /* 0x0000001506037224 */ /* 0x001fc400078e0220 */
[----:B------:R-:W-:Y:S02]  /*0b90*/  IMAD R153, R11, R153, R0 ;  /* 0x000000990b997224 */ /* 0x000fe400078e0200 */
[----:B------:R-:W-:Y:S02]  /*0ba0*/  IMAD R4, R3, R24, R4 ;  /* 0x0000001803047224 */ /* 0x000fe400078e0204 */
[----:B------:R-:W-:-:S03]  /*0bb0*/  IMAD.MOV.U32 R0, RZ, RZ, 0x1 ;  /* 0x00000001ff007424 */ /* 0x000fc600078e00ff */
[----:B------:R-:W-:Y:S02]  /*0bc0*/  SEL R152, R4, R153, !P3 ;  /* 0x0000009904987207 */ /* 0x000fe40005800000 */
[----:B------:R-:W-:-:S07]  /*0bd0*/  SEL R153, R153, R4, !P3 ;  /* 0x0000000499997207 */ /* 0x000fce0005800000 */
.L_x_4:
[----:B------:R-:W-:-:S08]  /*0be0*/  NOP ;  /* 0x0000000000007918 */ /* 0x000fd00000000000 */
[----:B------:R-:W0:Y:S02]  /*0bf0*/  USETMAXREG.TRY_ALLOC.CTAPOOL UP0, 0xe8 ;  /* 0x000000e8000079c8 */ /* 0x000e240008000600 */
[----:B0-----:R-:W-:-:S13]  /*0c00*/  PLOP3.LUT P0, PT, PT, PT, UP0, 0x80, 0x0 ;  /* 0x000000000000781c */ /* 0x001fda0003f0f008 */
[----:B------:R-:W-:Y:S05]  /*0c10*/  @!P0 BRA `(.L_x_4) ;  /* 0xfffffffc00f08947 */ /* 0x000fea000383ffff */
[----:B------:R-:W-:Y:S01]  /*0c20*/  ULDC.64 UR4, c[0x0][0x598] ;  /* 0x0001660000047ab9 */ /* 0x000fe20000000a00 */
[----:B------:R-:W-:Y:S01]  /*0c30*/  ULDC.64 UR36, c[0x0][0x208] ;  /* 0x0000820000247ab9 */ /* 0x000fe20000000a00 */
[----:B------:R-:W-:-:S04]  /*0c40*/  ISETP.NE.U32.AND P0, PT, RZ, UR4, PT ;  /* 0x00000004ff007c0c */ /* 0x000fc8000bf05070 */
[----:B------:R-:W-:-:S13]  /*0c50*/  ISETP.NE.AND.EX P0, PT, RZ, UR5, PT, P0 ;  /* 0x00000005ff007c0c */ /* 0x000fda000bf05300 */
[----:B------:R-:W-:Y:S05]  /*0c60*/  @!P0 BRA `(.L_x_7) ;  /* 0x00000000001c8947 */ /* 0x000fea0003800000 */
[----:B------:R-:W0:Y:S02]  /*0c70*/  LDC.64 R4, c[0x0][0x598] ;  /* 0x00016600ff047b82 */ /* 0x000e240000000a00 */
[----:B0-----:R-:W2:Y:S02]  /*0c80*/  LDG.E.64 R4, desc[UR36][R4.64] ;  /* 0x0000002404047981 */ /* 0x001ea4000c1e1b00 */
[----:B--2---:R-:W-:-:S04]  /*0c90*/  ISETP.NE.U32.AND P0, PT, R4, RZ, PT ;  /* 0x000000ff0400720c */ /* 0x004fc80003f05070 */
[----:B------:R-:W-:-:S13]  /*0ca0*/  ISETP.NE.AND.EX P0, PT, R5, RZ, PT, P0 ;  /* 0x000000ff0500720c */ /* 0x000fda0003f05300 */
[----:B------:R-:W-:Y:S05]  /*0cb0*/  @!P0 BRA `(.L_x_7) ;  /* 0x0000000000088947 */ /* 0x000fea0003800000 */
[----:B------:R0:W5:Y:S01]  /*0cc0*/  LD.E R154, desc[UR36][R4.64] ;  /* 0x00000024049a7980 */ /* 0x000162000c101900 */
[----:B------:R-:W-:Y:S05]  /*0cd0*/  BRA `(.L_x_8) ;  /* 0x0000000000247947 */ /* 0x000fea0003800000 */
.L_x_7:
[----:B------:R-:W-:Y:S02]  /*0ce0*/  ULDC.64 UR4, c[0x0][0x588] ;  /* 0x0001620000047ab9 */ /* 0x000fe40000000a00 */
[----:B------:R-:W-:-:S04]  /*0cf0*/  ISETP.NE.U32.AND P0, PT, RZ, UR4, PT ;  /* 0x00000004ff007c0c */ /* 0x000fc8000bf05070 */
[----:B------:R-:W-:-:S13]  /*0d00*/  ISETP.NE.AND.EX P0, PT, RZ, UR5, PT, P0 ;  /* 0x00000005ff007c0c */ /* 0x000fda000bf05300 */
[----:B------:R-:W-:Y:S05]  /*0d10*/  @!P0 BRA `(.L_x_9) ;  /* 0x00000000000c8947 */ /* 0x000fea0003800000 */
[----:B------:R-:W0:Y:S02]  /*0d20*/  LDC.64 R154, c[0x0][0x588] ;  /* 0x00016200ff9a7b82 */ /* 0x000e240000000a00 */
[----:B0-----:R1:W5:Y:S01]  /*0d30*/  LDG.E R154, desc[UR36][R154.64] ;  /* 0x000000249a9a7981 */ /* 0x001362000c1e1900 */
[----:B------:R-:W-:Y:S05]  /*0d40*/  BRA `(.L_x_8) ;  /* 0x0000000000087947 */ /* 0x000fea0003800000 */
.L_x_9:
[----:B------:R-:W-:Y:S02]  /*0d50*/  ULDC UR4, c[0x0][0x580] ;  /* 0x0001600000047ab9 */ /* 0x000fe40000000800 */
[----:B------:R-:W-:-:S07]  /*0d60*/  IMAD.U32 R154, RZ, RZ, UR4 ;  /* 0x00000004ff9a7e24 */ /* 0x000fce000f8e00ff */
.L_x_8:
[----:B------:R-:W-:Y:S02]  /*0d70*/  ULDC.64 UR4, c[0x0][0x5a0] ;  /* 0x0001680000047ab9 */ /* 0x000fe40000000a00 */
[----:B------:R-:W-:-:S04]  /*0d80*/  ISETP.NE.U32.AND P0, PT, RZ, UR4, PT ;  /* 0x00000004ff007c0c */ /* 0x000fc8000bf05070 */
[----:B------:R-:W-:-:S13]  /*0d90*/  ISETP.NE.AND.EX P0, PT, RZ, UR5, PT, P0 ;  /* 0x00000005ff007c0c */ /* 0x000fda000bf05300 */
[----:B------:R-:W-:Y:S05]  /*0da0*/  @!P0 BRA `(.L_x_10) ;  /* 0x00000000001c8947 */ /* 0x000fea0003800000 */
[----:B0-----:R-:W0:Y:S02]  /*0db0*/  LDC.64 R4, c[0x0][0x5a0] ;  /* 0x00016800ff047b82 */ /* 0x001e240000000a00 */
[----:B0-----:R-:W2:Y:S02]  /*0dc0*/  LDG.E.64 R4, desc[UR36][R4.64] ;  /* 0x0000002404047981 */ /* 0x001ea4000c1e1b00 */
[----:B--2---:R-:W-:-:S04]  /*0dd0*/  ISETP.NE.U32.AND P0, PT, R4, RZ, PT ;  /* 0x000000ff0400720c */ /* 0x004fc80003f05070 */
[----:B------:R-:W-:-:S13]  /*0de0*/  ISETP.NE.AND.EX P0, PT, R5, RZ, PT, P0 ;  /* 0x000000ff0500720c */ /* 0x000fda0003f05300 */
[----:B------:R-:W-:Y:S05]  /*0df0*/  @!P0 BRA `(.L_x_10) ;  /* 0x0000000000088947 */ /* 0x000fea0003800000 */
[----:B-1----:R0:W5:Y:S01]  /*0e00*/  LD.E R155, desc[UR36][R4.64] ;  /* 0x00000024049b7980 */ /* 0x002162000c101900 */
[----:B------:R-:W-:Y:S05]  /*0e10*/  BRA `(.L_x_11) ;  /* 0x0000000000247947 */ /* 0x000fea0003800000 */
.L_x_10:
[----:B------:R-:W-:Y:S02]  /*0e20*/  ULDC.64 UR4, c[0x0][0x590] ;  /* 0x0001640000047ab9 */ /* 0x000fe40000000a00 */
[----:B------:R-:W-:-:S04]  /*0e30*/  ISETP.NE.U32.AND P0, PT, RZ, UR4, PT ;  /* 0x00000004ff007c0c */ /* 0x000fc8000bf05070 */
[----:B------:R-:W-:-:S13]  /*0e40*/  ISETP.NE.AND.EX P0, PT, RZ, UR5, PT, P0 ;  /* 0x00000005ff007c0c */ /* 0x000fda000bf05300 */
[----:B------:R-:W-:Y:S05]  /*0e50*/  @!P0 BRA `(.L_x_12) ;  /* 0x00000000000c8947 */ /* 0x000fea0003800000 */
[----:B0-----:R-:W1:Y:S02]  /*0e60*/  LDC.64 R4, c[0x0][0x590] ;  /* 0x00016400ff047b82 */ /* 0x001e640000000a00 */
[----:B-1----:R1:W5:Y:S01]  /*0e70*/  LDG.E R155, desc[UR36][R4.64] ;  /* 0x00000024049b7981 */ /* 0x002362000c1e1900 */
[----:B------:R-:W-:Y:S05]  /*0e80*/  BRA `(.L_x_11) ;  /* 0x0000000000087947 */ /* 0x000fea0003800000 */
.L_x_12:
[----:B------:R-:W-:Y:S02]  /*0e90*/  ULDC UR4, c[0x0][0x584] ;  /* 0x0001610000047ab9 */ /* 0x000fe40000000800 */
[----:B-1----:R-:W-:-:S07]  /*0ea0*/  IMAD.U32 R155, RZ, RZ, UR4 ;  /* 0x00000004ff9b7e24 */ /* 0x002fce000f8e00ff */
.L_x_11:
[----:B------:R-:W-:-:S13]  /*0eb0*/  LOP3.LUT P0, RZ, R0, 0xff, RZ, 0xc0, !PT ;  /* 0x000000ff00ff7812 */ /* 0x000fda000780c0ff */
[----:B------:R-:W-:Y:S05]  /*0ec0*/  @!P0 EXIT ;  /* 0x000000000000894d */ /* 0x000fea0003800000 */
[----:B------:R-:W-:Y:S01]  /*0ed0*/  ULDC UR4, c[0x0][0x28c] ;  /* 0x0000a30000047ab9 */ /* 0x000fe20000000800 */
[----:B------:R-:W-:Y:S01]  /*0ee0*/  LOP3.LUT R160, R19, 0x1, RZ, 0xfc, !PT ;  /* 0x0000000113a07812 */ /* 0x000fe200078efcff */
[----:B------:R-:W-:Y:S01]  /*0ef0*/  UIADD3 UR4, UR4, 0x3f, URZ ;  /* 0x0000003f04047890 */ /* 0x000fe2000fffe03f */
[----:B------:R-:W-:Y:S01]  /*0f00*/  UMOV UR38, URZ ;  /* 0x0000003f00267c82 */ /* 0x000fe20008000000 */
[----:B------:R-:W-:Y:S02]  /*0f10*/  UMOV UR39, URZ ;  /* 0x0000003f00277c82 */ /* 0x000fe40008000000 */
[----:B------:R-:W-:-:S04]  /*0f20*/  USHF.R.S32.HI UR5, URZ, 0x1f, UR4 ;  /* 0x0000001f3f057899 */ /* 0x000fc80008011404 */
[----:B------:R-:W-:-:S04]  /*0f30*/  ULEA.HI UR5, UR5, UR4, URZ, 0x6 ;  /* 0x0000000405057291 */ /* 0x000fc8000f8f303f */
[----:B------:R-:W-:-:S12]  /*0f40*/  USHF.R.S32.HI UR40, URZ, 0x6, UR5 ;  /* 0x000000063f287899 */ /* 0x000fd80008011405 */
.L_x_286:
[----:B------:R-:W-:Y:S01]  /*0f50*/  LOP3.LUT R0, R18, 0x80, RZ, 0xc0, !PT ;  /* 0x0000008012007812 */ /* 0x000fe200078ec0ff */
[----:B--2---:R-:W2:Y:S01]  /*0f60*/  S2UR UR7, SR_CgaCtaId ;  /* 0x00000000000779c3 */ /* 0x004ea20000008800 */
[----:B------:R-:W-:Y:S02]  /*0f70*/  UMOV UR6, 0x400 ;  /* 0x0000040000067882 */ /* 0x000fe40000000000 */
[----:B------:R-:W-:-:S06]  /*0f80*/  SHF.R.U32.HI R0, RZ, 0x7, R0 ;  /* 0x00000007ff007819 */ /* 0x000fcc0000011600 */
[----:B---3--:R-:W3:Y:S01]  /*0f90*/  SHFL.IDX PT, R0, R0, RZ, 0x1f ;  /* 0x00001fff00007589 */ /* 0x008ee200000e0000 */
[----:B--2---:R-:W-:Y:S01]  /*0fa0*/  ULEA UR42, UR7, UR6, 0x18 ;  /* 0x00000006072a7291 */ /* 0x004fe2000f8ec03f */
[----:B---3--:R-:W-:-:S13]  /*0fb0*/  R2UR UR4, R0 ;  /* 0x00000000000472ca */ /* 0x008fda00000e0000 */
[----:B------:R-:W-:-:S04]  /*0fc0*/  ULEA.HI UR5, UR4, UR4, URZ, 0x1 ;  /* 0x0000000404057291 */ /* 0x000fc8000f8f083f */
[----:B------:R-:W-:-:S04]  /*0fd0*/  ULOP3.LUT UR5, UR5, 0x7fffe, URZ, 0xc0, !UPT ;  /* 0x0007fffe05057892 */ /* 0x000fc8000f8ec03f */
[----:B------:R-:W-:-:S03]  /*0fe0*/  UIADD3 UR5, UR4, -UR5, URZ ;  /* 0x8000000504057290 */ /* 0x000fc6000fffe03f */
[----:B------:R-:W-:Y:S01]  /*0ff0*/  ULDC UR4, c[0x0][0x28c] ;  /* 0x0000a30000047ab9 */ /* 0x000fe20000000800 */
[----:B------:R-:W-:Y:S01]  /*1000*/  ULEA UR5, UR5, UR42, 0xd ;  /* 0x0000002a05057291 */ /* 0x000fe2000f8e683f */
[----:B------:R-:W-:-:S03]  /*1010*/  ISETP.LT.AND P0, PT, RZ, UR4, PT ;  /* 0x00000004ff007c0c */ /* 0x000fc6000bf01270 */
[----:B------:R-:W-:-:S04]  /*1020*/  UIADD3 UR5, UR5, 0x100, URZ ;  /* 0x0000010005057890 */ /* 0x000fc8000fffe03f */
[----:B------:R-:W-:-:S04]  /*1030*/  USHF.R.U32.HI UR5, URZ, 0x4, UR5 ;  /* 0x000000043f057899 */ /* 0x000fc80008011605 */
[----:B------:R-:W-:Y:S02]  /*1040*/  ULOP3.LUT UR41, UR5, 0x3fff, URZ, 0xc0, !UPT ;  /* 0x00003fff05297892 */ /* 0x000fe4000f8ec03f */
[----:B-1--4-:R-:W-:Y:S10]  /*1050*/  @P0 BRA `(.L_x_13) ;  /* 0x0000000000400947 */ /* 0x012ff40003800000 */
[----:B------:R-:W-:Y:S01]  /*1060*/  MOV R0, 0x0 ;  /* 0x0000000000007802 */ /* 0x000fe20000000f00 */
[----:B------:R-:W-:Y:S01]  /*1070*/  ULDC.64 UR4, c[0x4][0x68] ;  /* 0x01001a0000047ab9 */ /* 0x000fe20000000a00 */
[----:B------:R-:W-:Y:S01]  /*1080*/  ULDC.64 UR6, c[0x4][0x8] ;  /* 0x0100020000067ab9 */ /* 0x000fe20000000a00 */
[----:B01----:R-:W-:Y:S01]  /*1090*/  IMAD.U32 R4, RZ, RZ, UR4 ;  /* 0x00000004ff047e24 */ /* 0x003fe2000f8e00ff */
[----:B------:R0:W1:Y:S01]  /*10a0*/  LDC.64 R14, c[0x4][R0] ;  /* 0x01000000000e7b82 */ /* 0x0000620000000a00 */
[----:B------:R-:W-:Y:S01]  /*10b0*/  IMAD.U32 R5, RZ, RZ, UR5 ;  /* 0x00000005ff057e24 */ /* 0x000fe2000f8e00ff */
[----:B------:R-:W-:Y:S01]  /*10c0*/  ULDC.64 UR4, c[0x4][0x70] ;  /* 0x01001c0000047ab9 */ /* 0x000fe20000000a00 */
[----:B------:R-:W-:Y:S02]  /*10d0*/  IMAD.U32 R10, RZ, RZ, UR6 ;  /* 0x00000006ff0a7e24 */ /* 0x000fe4000f8e00ff */
[----:B------:R-:W-:Y:S02]  /*10e0*/  IMAD.U32 R6, RZ, RZ, UR4 ;  /* 0x00000004ff067e24 */ /* 0x000fe4000f8e00ff */
[----:B------:R-:W-:-:S02]  /*10f0*/  IMAD.U32 R7, RZ, RZ, UR5 ;  /* 0x00000005ff077e24 */ /* 0x000fc4000f8e00ff */
[----:B------:R-:W-:Y:S02]  /*1100*/  IMAD.U32 R11, RZ, RZ, UR7 ;  /* 0x00000007ff0b7e24 */ /* 0x000fe4000f8e00ff */
[----:B------:R-:W-:Y:S02]  /*1110*/  IMAD.MOV.U32 R8, RZ, RZ, 0x1e1 ;  /* 0x000001e1ff087424 */ /* 0x000fe400078e00ff */
[----:B------:R-:W-:Y:S02]  /*1120*/  IMAD.MOV.U32 R12, RZ, RZ, 0x1 ;  /* 0x00000001ff0c7424 */ /* 0x000fe400078e00ff */
[----:B0-----:R-:W-:-:S07]  /*1130*/  IMAD.MOV.U32 R13, RZ, RZ, RZ ;  /* 0x000000ffff0d7224 */ /* 0x001fce00078e00ff */
[----:B------:R-:W-:-:S07]  /*1140*/  LEPC R20, `(.L_x_13) ;  /* 0x000000001014794e */ /* 0x000fce0000000000 */
[----:B-1---5:R-:W-:Y:S05]  /*1150*/  CALL.ABS.NOINC R14 ;  /* 0x000000000e007343 */ /* 0x022fea0003c00000 */
.L_x_13:
[----:B------:R-:W-:-:S13]  /*1160*/  ISETP.NE.AND P0, PT, R160, 0x3, PT ;  /* 0x00000003a000780c */ /* 0x000fda0003f05270 */
[----:B------:R-:W-:Y:S05]  /*1170*/  @!P0 BRA `(.L_x_14) ;  /* 0x0000000000048947 */ /* 0x000fea0003800000 */
[----:B------:R-:W-:Y:S01]  /*1180*/  BPT.TRAP 0x1 ;  /* 0x000000040000795c */ /* 0x000fe20000300000 */
.L_x_14:
[----:B------:R-:W-:Y:S02]  /*1190*/  IMAD.U32 R3, RZ, RZ, UR39 ;  /* 0x00000027ff037e24 */ /* 0x000fe4000f8e00ff */
[----:B------:R-:W-:-:S03]  /*11a0*/  IMAD.U32 R0, RZ, RZ, UR38 ;  /* 0x00000026ff007e24 */ /* 0x000fc6000f8e00ff */
[----:B------:R-:W-:Y:S02]  /*11b0*/  LEA R3, R3, UR42, 0x3 ;  /* 0x0000002a03037c11 */ /* 0x000fe4000f8e18ff */
[----:B------:R-:W-:-:S04]  /*11c0*/  SHF.L.U32 R0, R0, 0x1f, RZ ;  /* 0x0000001f00007819 */ /* 0x000fc800000006ff */
[----:B------:R2:W3:Y:S01]  /*11d0*/  SYNCS.PHASECHK.TRANS64.TRYWAIT P1, [R3+URZ], R0 ;  /* 0x00000000030075a7 */ /* 0x0004e2000802017f */
[----:B------:R-:W-:Y:S05]  /*11e0*/  @!P0 BRA `(.L_x_15) ;  /* 0x0000000000048947 */ /* 0x000fea0003800000 */
[----:B------:R-:W-:Y:S01]  /*11f0*/  BPT.TRAP 0x1 ;  /* 0x000000040000795c */ /* 0x000fe20000300000 */
.L_x_15:
[----:B---3--:R-:W-:Y:S05]  /*1200*/  @P1 BRA `(.L_x_16) ;  /* 0x0000000000081947 */ /* 0x008fea0003800000 */
[----:B------:R-:W3:Y:S02]  /*1210*/  SYNCS.PHASECHK.TRANS64.TRYWAIT P1, [R3+URZ], R0 ;  /* 0x00000000030075a7 */ /* 0x000ee4000802017f */
[----:B---3--:R-:W-:Y:S05]  /*1220*/  @!P1 BRA `(.L_x_17) ;  /* 0x0000009000309947 */ /* 0x008fea0003800000 */
.L_x_16:
[----:B------:R-:W-:-:S04]  /*1230*/  UISETP.LT.AND UP0, UPT, UR40, 0x1, UPT ;  /* 0x000000012800788c */ /* 0x000fc8000bf01270 */
[----:B------:R-:W-:-:S04]  /*1240*/  USEL UR4, UR40, 0x1, UP0 ;  /* 0x0000000128047887 */ /* 0x000fc80008000000 */
[----:B------:R-:W-:-:S06]  /*1250*/  UIADD3 UR4, UR40, -UR4, URZ ;  /* 0x8000000428047290 */ /* 0x000fcc000fffe03f */
[----:B--23--:R-:W-:Y:S01]  /*1260*/  IMAD.U32 R0, RZ, RZ, UR4 ;  /* 0x00000004ff007e24 */ /* 0x00cfe2000f8e00ff */
[----:B------:R-:W-:Y:S05]  /*1270*/  WARPSYNC.ALL ;  /* 0x0000000000007948 */ /* 0x000fea0003800000 */
[----:B------:R-:W-:Y:S01]  /*1280*/  ISETP.GE.AND P1, PT, R0, 0x1, PT ;  /* 0x000000010000780c */ /* 0x000fe20003f26270 */
[----:B------:R-:W-:Y:S01]  /*1290*/  UIADD3 UR4, UR42, 0x28100, URZ ;  /* 0x000281002a047890 */ /* 0x000fe2000fffe03f */
[----:B------:R-:W-:Y:S01]  /*12a0*/  WARPGROUP.ARRIVE ;  /* 0x00000000000079c5 */ /* 0x000fe20000000000 */
[----:B------:R-:W-:Y:S01]  /*12b0*/  UMOV UR9, 0x40000040 ;  /* 0x4000004000097882 */ /* 0x000fe20000000000 */
[----:B------:R-:W-:Y:S01]  /*12c0*/  UMOV UR11, 0x40000040 ;  /* 0x40000040000b7882 */ /* 0x000fe20000000000 */
[----:B------:R-:W-:-:S04]  /*12d0*/  USHF.R.U32.HI UR4, URZ, 0x4, UR4 ;  /* 0x000000043f047899 */ /* 0x000fc80008011604 */
[----:B------:R-:W-:Y:S02]  /*12e0*/  ULOP3.LUT UR5, UR4, 0x3fff, URZ, 0xc0, !UPT ;  /* 0x00003fff04057892 */ /* 0x000fe4000f8ec03f */
[----:B------:R-:W-:Y:S02]  /*12f0*/  ULOP3.LUT UR4, UR41, 0x10000, URZ, 0xfc, !UPT ;  /* 0x0001000029047892 */ /* 0x000fe4000f8efc3f */
[----:B------:R-:W-:Y:S02]  /*1300*/  ULOP3.LUT UR5, UR5, 0x10000, URZ, 0xfc, !UPT ;  /* 0x0001000005057892 */ /* 0x000fe4000f8efc3f */
[----:B------:R-:W-:Y:S02]  /*1310*/  ULEA UR6, UR39, UR4, 0xb ;  /* 0x0000000427067291 */ /* 0x000fe4000f8e583f */
[----:B------:R-:W-:-:S05]  /*1320*/  ULEA UR7, UR39, UR5, 0xc ;  /* 0x0000000527077291 */ /* 0x000fca000f8e603f */
[----:B------:R-:W-:Y:S02]  /*1330*/  UMOV UR8, UR6 ;  /* 0x0000000600087c82 */ /* 0x000fe40008000000 */
[----:B------:R-:W-:Y:S02]  /*1340*/  UMOV UR10, UR7 ;  /* 0x00000007000a7c82 */ /* 0x000fe40008000000 */
[----:B------:R-:W-:Y:S01]  /*1350*/  HGMMA.64x256x8.F32.TF32 R24, gdesc[UR8], RZ, !UPT, gsb0 ;  /* 0x07e00000081879f0 */ /* 0x000fe2000c0028ff */
[----:B------:R-:W-:Y:S02]  /*1360*/  UIADD3 UR8, UR6, 0x2, URZ ;  /* 0x0000000206087890 */ /* 0x000fe4000fffe03f */
[----:B------:R-:W-:Y:S01]  /*1370*/  UIADD3 UR10, UR7, 0x2, URZ ;  /* 0x00000002070a7890 */ /* 0x000fe2000fffe03f */
[----:B------:R-:W-:Y:S01]  /*1380*/  UMOV UR9, 0x40000040 ;  /* 0x4000004000097882 */ /* 0x000fe20000000000 */
[----:B------:R-:W-:Y:S01]  /*1390*/  UMOV UR11, 0x40000040 ;  /* 0x40000040000b7882 */ /* 0x000fe20000000000 */
[----:B------:R-:W-:-:S02]  /*13a0*/  WARPGROUP.DEPBAR.LE gsb0, 0x0 ;  /* 0x00008000000079c5 */ /* 0x000fc40000010000 */
[----:B------:R-:W-:-:S15]  /*13b0*/  WARPGROUP.ARRIVE ;  /* 0x00000000000079c5 */ /* 0x000fde0000000000 */
[----:B------:R-:W-:-:S05]  /*13c0*/  NOP ;  /* 0x0000000000007918 */ /* 0x000fca0000000000 */
[----:B------:R-:W-:Y:S01]  /*13d0*/  HGMMA.64x256x8.F32.TF32 R24, gdesc[UR8], R24, gsb0 ;  /* 0x07e00000081879f0 */ /* 0x000fe20008002818 */
[----:B------:R-:W-:Y:S02]  /*13e0*/  UIADD3 UR8, UR6, 0x4, URZ ;  /* 0x0000000406087890 */ /* 0x000fe4000fffe03f */
[----:B------:R-:W-:Y:S01]  /*13f0*/  UIADD3 UR10, UR7, 0x4, URZ ;  /* 0x00000004070a7890 */ /* 0x000fe2000fffe03f */
[----:B------:R-:W-:Y:S01]  /*1400*/  UMOV UR9, 0x40000040 ;  /* 0x4000004000097882 */ /* 0x000fe20000000000 */
[----:B------:R-:W-:Y:S01]  /*1410*/  UMOV UR11, 0x40000040 ;  /* 0x40000040000b7882 */ /* 0x000fe20000000000 */
[----:B------:R-:W-:Y:S02]  /*1420*/  WARPGROUP.DEPBAR.LE gsb0, 0x0 ;  /* 0x00008000000079c5 */ /* 0x000fe40000010000 */
        /* <DEDUP_REMOVED lines=42> */
[----:B------:R-:W-:Y:S03]  /*16d0*/  HGMMA.64x256x8.F32.TF32 R24, gdesc[UR8], R24, gsb0 ;  /* 0x07e00000081879f0 */ /* 0x000fe60008002818 */
[----:B------:R-:W-:Y:S02]  /*16e0*/  WARPGROUP.DEPBAR.LE gsb0, 0x0 ;  /* 0x00008000000079c5 */ /* 0x000fe40000010000 */
[----:B------:R-:W-:Y:S05]  /*16f0*/  @!P1 BRA `(.L_x_18) ;  /* 0x0000000400a49947 */ /* 0x000fea0003800000 */
[----:B------:R-:W-:-:S04]  /*1700*/  UIADD3 UR6, UR39, 0x1, URZ ;  /* 0x0000000127067890 */ /* 0x000fc8000fffe03f */
[----:B------:R-:W-:-:S04]  /*1710*/  UISETP.NE.AND UP0, UPT, UR6, 0x5, UPT ;  /* 0x000000050600788c */ /* 0x000fc8000bf05270 */
[----:B------:R-:W-:Y:S02]  /*1720*/  USEL UR7, URZ, 0x1, UP0 ;  /* 0x000000013f077887 */ /* 0x000fe40008000000 */
[----:B------:R-:W-:Y:S02]  /*1730*/  USEL UR6, UR6, URZ, UP0 ;  /* 0x0000003f06067287 */ /* 0x000fe40008000000 */
[----:B------:R-:W-:-:S06]  /*1740*/  ULOP3.LUT UR7, UR38, UR7, URZ, 0x3c, !UPT ;  /* 0x0000000726077292 */ /* 0x000fcc000f8e3c3f */
[----:B01----:R-:W-:Y:S01]  /*1750*/  IMAD.U32 R5, RZ, RZ, UR7 ;  /* 0x00000007ff057e24 */ /* 0x003fe2000f8e00ff */
[----:B------:R-:W-:-:S06]  /*1760*/  UMOV UR7, UR39 ;  /* 0x0000002700077c82 */ /* 0x000fcc0008000000 */
.L_x_25:
[----:B01----:R-:W-:Y:S05]  /*1770*/  @!P0 BRA `(.L_x_19) ;  /* 0x0000000000048947 */ /* 0x003fea0003800000 */
[----:B------:R-:W-:Y:S01]  /*1780*/  BPT.TRAP 0x1 ;  /* 0x000000040000795c */ /* 0x000fe20000300000 */
.L_x_19:
[----:B------:R-:W0:Y:S01]  /*1790*/  S2UR UR9, SR_CgaCtaId ;  /* 0x00000000000979c3 */ /* 0x000e220000008800 */
[----:B------:R-:W-:Y:S01]  /*17a0*/  UMOV UR8, 0x400 ;  /* 0x0000040000087882 */ /* 0x000fe20000000000 */
[----:B------:R-:W-:Y:S01]  /*17b0*/  SHF.L.U32 R3, R5, 0x1f, RZ ;  /* 0x0000001f05037819 */ /* 0x000fe200000006ff */
[----:B0-----:R-:W-:-:S04]  /*17c0*/  ULEA UR8, UR9, UR8, 0x18 ;  /* 0x0000000809087291 */ /* 0x001fc8000f8ec03f */
[----:B------:R-:W-:-:S09]  /*17d0*/  ULEA UR9, UR6, UR8, 0x3 ;  /* 0x0000000806097291 */ /* 0x000fd2000f8e183f */
[----:B------:R0:W1:Y:S01]  /*17e0*/  SYNCS.PHASECHK.TRANS64.TRYWAIT P1, [UR9], R3 ;  /* 0x00000003ff0075a7 */ /* 0x0000620008020149 */
[----:B------:R-:W-:Y:S05]  /*17f0*/  @!P0 BRA `(.L_x_20) ;  /* 0x0000000000048947 */ /* 0x000fea0003800000 */
[----:B------:R-:W-:Y:S01]  /*1800*/  BPT.TRAP 0x1 ;  /* 0x000000040000795c */ /* 0x000fe20000300000 */
.L_x_20:
[----:B-1----:R-:W-:Y:S05]  /*1810*/  @P1 BRA `(.L_x_21) ;  /* 0x0000000000081947 */ /* 0x002fea0003800000 */
[----:B------:R-:W1:Y:S02]  /*1820*/  SYNCS.PHASECHK.TRANS64.TRYWAIT P1, [UR9], R3 ;  /* 0x00000003ff0075a7 */ /* 0x000e640008020149 */
[----:B-1----:R-:W-:Y:S05]  /*1830*/  @!P1 BRA `(.L_x_22) ;  /* 0x0000008800c09947 */ /* 0x002fea0003800000 */
.L_x_21:
[----:B------:R-:W-:Y:S01]  /*1840*/  ULEA UR9, UR6, UR4, 0xb ;  /* 0x0000000406097291 */ /* 0x000fe2000f8e583f */
[----:B------:R-:W-:Y:S01]  /*1850*/  WARPGROUP.ARRIVE ;  /* 0x00000000000079c5 */ /* 0x000fe20000000000 */
[----:B------:R-:W-:Y:S01]  /*1860*/  ULEA UR10, UR6, UR5, 0xc ;  /* 0x00000005060a7291 */ /* 0x000fe2000f8e603f */
[----:B------:R-:W-:Y:S01]  /*1870*/  UMOV UR13, 0x40000040 ;  /* 0x40000040000d7882 */ /* 0x000fe20000000000 */
[----:B------:R-:W-:-:S03]  /*1880*/  UMOV UR15, 0x40000040 ;  /* 0x40000040000f7882 */ /* 0x000fc60000000000 */
[----:B------:R-:W-:Y:S02]  /*1890*/  UMOV UR12, UR9 ;  /* 0x00000009000c7c82 */ /* 0x000fe40008000000 */
[----:B------:R-:W-:Y:S02]  /*18a0*/  UMOV UR14, UR10 ;  /* 0x0000000a000e7c82 */ /* 0x000fe40008000000 */
[----:B------:R-:W-:Y:S01]  /*18b0*/  HGMMA.64x256x8.F32.TF32 R24, gdesc[UR12], R24, gsb0 ;  /* 0x07e000000c1879f0 */ /* 0x000fe20008002818 */
        /* <DEDUP_REMOVED lines=58> */
[----:B------:R-:W-:Y:S01]  /*1c60*/  BPT.TRAP 0x1 ;  /* 0x000000040000795c */ /* 0x000fe20000300000 */
.L_x_23:
[----:B------:R-:W-:Y:S01]  /*1c70*/  ULEA UR8, UR7, UR8, 0x3 ;  /* 0x0000000807087291 */ /* 0x000fe2000f8e183f */
[----:B------:R-:W-:-:S03]  /*1c80*/  ISETP.GT.U32.AND P1, PT, R19, 0x1, PT ;  /* 0x000000011300780c */ /* 0x000fc60003f24070 */
[----:B------:R-:W-:-:S04]  /*1c90*/  UIADD3 UR8, UR8, 0x28, URZ ;  /* 0x0000002808087890 */ /* 0x000fc8000fffe03f */
[----:B------:R-:W-:-:S09]  /*1ca0*/  UPRMT UR8, URZ, 0x654, UR8 ;  /* 0x000006543f087896 */ /* 0x000fd20008000008 */
[----:B------:R-:W-:Y:S01]  /*1cb0*/  SYNCS.ARRIVE.TRANS64.RED.A1T0 RZ, [UR8], RZ ;  /* 0x000000ffffff79a7 */ /* 0x000fe20008100408 */
[----:B------:R-:W-:Y:S05]  /*1cc0*/  @P1 BRA `(.L_x_24) ;  /* 0x0000000000041947 */ /* 0x000fea0003800000 */
[----:B------:R-:W-:Y:S01]  /*1cd0*/  BPT.TRAP 0x1 ;  /* 0x000000040000795c */ /* 0x000fe20000300000 */
.L_x_24:
[----:B------:R-:W-:Y:S01]  /*1ce0*/  UIADD3 UR6, UR6, 0x1, URZ ;  /* 0x0000000106067890 */ /* 0x000fe2000fffe03f */
[C---:B------:R-:W-:Y:S01]  /*1cf0*/  ISETP.GT.AND P1, PT, R0.reuse, 0x1, PT ;  /* 0x000000010000780c */ /* 0x040fe20003f24270 */
[----:B------:R-:W-:Y:S01]  /*1d00*/  UIADD3 UR7, UR7, 0x1, URZ ;  /* 0x0000000107077890 */ /* 0x000fe2000fffe03f */
[----:B------:R-:W-:Y:S01]  /*1d10*/  VIADD R0, R0, 0xffffffff ;  /* 0xffffffff00007836 */ /* 0x000fe20000000000 */
[----:B------:R-:W-:Y:S02]  /*1d20*/  UISETP.NE.AND UP0, UPT, UR6, 0x5, UPT ;  /* 0x000000050600788c */ /* 0x000fe4000bf05270 */
[----:B------:R-:W-:Y:S02]  /*1d30*/  UISETP.NE.AND UP1, UPT, UR7, 0x5, UPT ;  /* 0x000000050700788c */ /* 0x000fe4000bf25270 */
[----:B------:R-:W-:Y:S02]  /*1d40*/  USEL UR8, URZ, 0x1, UP0 ;  /* 0x000000013f087887 */ /* 0x000fe40008000000 */
[----:B------:R-:W-:-:S02]  /*1d50*/  USEL UR6, UR6, URZ, UP0 ;  /* 0x0000003f06067287 */ /* 0x000fc40008000000 */
[----:B------:R-:W-:Y:S02]  /*1d60*/  USEL UR7, UR7, URZ, UP1 ;  /* 0x0000003f07077287 */ /* 0x000fe40008800000 */
[----:B------:R-:W-:Y:S01]  /*1d70*/  LOP3.LUT R5, R5, UR8, RZ, 0x3c, !PT ;  /* 0x0000000805057c12 */ /* 0x000fe2000f8e3cff */
[----:B------:R-:W-:Y:S09]  /*1d80*/  @P1 BRA `(.L_x_25) ;  /* 0xfffffff800781947 */ /* 0x000ff2000383ffff */
.L_x_18:
[----:B------:R-:W2:Y:S02]  /*1d90*/  LDC R0, c[0x0][0x28c] ;  /* 0x0000a300ff007b82 */ /* 0x000ea40000000800 */
[----:B--2---:R-:W-:-:S13]  /*1da0*/  ISETP.GE.AND P1, PT, R0, 0x1, PT ;  /* 0x000000010000780c */ /* 0x004fda0003f26270 */
[----:B------:R-:W-:Y:S05]  /*1db0*/  @!P1 BRA `(.L_x_26) ;  /* 0x0000000000489947 */ /* 0x000fea0003800000 */
[----:B------:R-:W-:Y:S05]  /*1dc0*/  @!P0 BRA `(.L_x_27) ;  /* 0x0000000000048947 */ /* 0x000fea0003800000 */
[----:B------:R-:W-:Y:S01]  /*1dd0*/  BPT.TRAP 0x1 ;  /* 0x000000040000795c */ /* 0x000fe20000300000 */
.L_x_27:
[----:B------:R-:W2:Y:S01]  /*1de0*/  S2UR UR7, SR_CgaCtaId ;  /* 0x00000000000779c3 */ /* 0x000ea20000008800 */
[----:B------:R-:W-:Y:S01]  /*1df0*/  UISETP.LT.AND UP0, UPT, UR40, 0x1, UPT ;  /* 0x000000012800788c */ /* 0x000fe2000bf01270 */
[----:B------:R-:W-:-:S03]  /*1e00*/  ISETP.GT.U32.AND P0, PT, R19, 0x1, PT ;  /* 0x000000011300780c */ /* 0x000fc60003f04070 */
[----:B------:R-:W-:-:S04]  /*1e10*/  USEL UR6, UR40, 0x1, UP0 ;  /* 0x0000000128067887 */ /* 0x000fc80008000000 */
[----:B------:R-:W-:-:S04]  /*1e20*/  UIADD3 UR6, UR39, UR40, -UR6 ;  /* 0x0000002827067290 */ /* 0x000fc8000fffe806 */
[----:B------:R-:W-:-:S04]  /*1e30*/  UIMAD.WIDE.U32 UR4, UR6, -0x33333333, URZ ;  /* 0xcccccccd060478a5 */ /* 0x000fc8000f8e003f */
[----:B------:R-:W-:-:S03]  /*1e40*/  USHF.R.U32.HI UR4, URZ, 0x2, UR5 ;  /* 0x000000023f047899 */ /* 0x000fc60008011605 */
[----:B------:R-:W-:Y:S01]  /*1e50*/  UMOV UR5, 0x400 ;  /* 0x0000040000057882 */ /* 0x000fe20000000000 */
[----:B------:R-:W-:Y:S02]  /*1e60*/  UIMAD UR6, UR4, -0x5, UR6 ;  /* 0xfffffffb040678a4 */ /* 0x000fe4000f8e0206 */
[----:B--2---:R-:W-:-:S04]  /*1e70*/  ULEA UR5, UR7, UR5, 0x18 ;  /* 0x0000000507057291 */ /* 0x004fc8000f8ec03f */
[----:B------:R-:W-:-:S04]  /*1e80*/  ULEA UR6, UR6, UR5, 0x3 ;  /* 0x0000000506067291 */ /* 0x000fc8000f8e183f */
[----:B------:R-:W-:-:S04]  /*1e90*/  UIADD3 UR6, UR6, 0x28, URZ ;  /* 0x0000002806067890 */ /* 0x000fc8000fffe03f */
[----:B------:R-:W-:-:S09]  /*1ea0*/  UPRMT UR6, URZ, 0x654, UR6 ;  /* 0x000006543f067896 */ /* 0x000fd20008000006 */
[----:B------:R-:W-:Y:S01]  /*1eb0*/  SYNCS.ARRIVE.TRANS64.RED.A1T0 RZ, [UR6], RZ ;  /* 0x000000ffffff79a7 */ /* 0x000fe20008100406 */
[----:B------:R-:W-:Y:S05]  /*1ec0*/  @P0 BRA `(.L_x_26) ;  /* 0x0000000000040947 */ /* 0x000fea0003800000 */
[----:B------:R-:W-:Y:S01]  /*1ed0*/  BPT.TRAP 0x1 ;  /* 0x000000040000795c */ /* 0x000fe20000300000 */
.L_x_26:
[----:B------:R-:W2:Y:S01]  /*1ee0*/  LDC R7, c[0x0][0x288] ;  /* 0x0000a200ff077b82 */ /* 0x000ea20000000800 */
[----:B01----:R-:W-:Y:S01]  /*1ef0*/  SHF.R.U32.HI R3, RZ, 0x2, R18 ;  /* 0x00000002ff037819 */ /* 0x003fe20000011612 */
[----:B------:R-:W-:Y:S01]  /*1f00*/  UIADD3 UR39, UR40, UR39, URZ ;  /* 0x0000002728277290 */ /* 0x000fe2000fffe03f */
[C---:B------:R-:W-:Y:S01]  /*1f10*/  LOP3.LUT R4, R18.reuse, 0x60, RZ, 0xc0, !PT ;  /* 0x0000006012047812 */ /* 0x040fe200078ec0ff */
[----:B------:R-:W-:Y:S01]  /*1f20*/  ULDC UR7, c[0x0][0x284] ;  /* 0x0000a10000077ab9 */ /* 0x000fe20000000800 */
[----:B------:R-:W-:Y:S01]  /*1f30*/  LOP3.LUT R3, R3, 0x7, RZ, 0xc0, !PT ;  /* 0x0000000703037812 */ /* 0x000fe200078ec0ff */
[----:B------:R-:W-:Y:S01]  /*1f40*/  UISETP.GT.U32.AND UP0, UPT, UR39, 0x4, UPT ;  /* 0x000000042700788c */ /* 0x000fe2000bf04070 */
[----:B------:R-:W-:Y:S01]  /*1f50*/  SHF.R.U32.HI R10, RZ, 0x1, R4 ;  /* 0x00000001ff0a7819 */ /* 0x000fe20000011604 */
[----:B------:R-:W-:Y:S01]  /*1f60*/  IMAD.SHL.U32 R4, R18, 0x2, RZ ;  /* 0x0000000212047824 */ /* 0x000fe200078e00ff */
[----:B------:R-:W-:Y:S01]  /*1f70*/  LOP3.LUT R0, R22, 0x1, RZ, 0xc0, !PT ;  /* 0x0000000116007812 */ /* 0x000fe200078ec0ff */
[----:B------:R-:W-:Y:S01]  /*1f80*/  UISETP.LT.U32.AND UP0, UPT, UR40, 0x5, UP0 ;  /* 0x000000052800788c */ /* 0x000fe20008701070 */
[----:B------:R-:W-:Y:S01]  /*1f90*/  IADD3 R5, RZ, -R10, -R3 ;  /* 0x8000000aff057210 */ /* 0x000fe20007ffe803 */
[----:B------:R-:W-:Y:S01]  /*1fa0*/  UISETP.GE.U32.AND UP1, UPT, UR40, 0x5, UPT ;  /* 0x000000052800788c */ /* 0x000fe2000bf26070 */
[----:B------:R-:W-:Y:S01]  /*1fb0*/  LOP3.LUT R9, R4, 0x6, RZ, 0xc0, !PT ;  /* 0x0000000604097812 */ /* 0x000fe200078ec0ff */
[C---:B------:R-:W-:Y:S01]  /*1fc0*/  IMAD.SHL.U32 R6, R0.reuse, 0x40, RZ ;  /* 0x0000004000067824 */ /* 0x040fe200078e00ff */
[----:B------:R-:W-:Y:S01]  /*1fd0*/  SHF.R.S32.HI R21, RZ, 0x1f, R23 ;  /* 0x0000001fff157819 */ /* 0x000fe20000011417 */
[----:B------:R-:W-:Y:S01]  /*1fe0*/  IMAD R11, R0, -0x40, R5 ;  /* 0xffffffc0000b7824 */ /* 0x000fe200078e0205 */
[----:B------:R-:W-:Y:S01]  /*1ff0*/  LOP3.LUT R0, R18, 0x3, RZ, 0xc0, !PT ;  /* 0x0000000312007812 */ /* 0x000fe200078ec0ff */
[----:B------:R-:W-:Y:S01]  /*2000*/  ULDC.64 UR8, c[0x0][0x5d0] ;  /* 0x0001740000087ab9 */ /* 0x000fe20000000a00 */
[----:B------:R-:W-:Y:S01]  /*2010*/  PRMT R8, R9, 0x6540, R152 ;  /* 0x0000654009087816 */ /* 0x000fe20000000098 */
[----:B------:R-:W-:Y:S01]  /*2020*/  IMAD.SHL.U32 R152, R152, 0x100, RZ ;  /* 0x0000010098987824 */ /* 0x000fe200078e00ff */
[----:B------:R-:W-:Y:S01]  /*2030*/  UIMAD.WIDE.U32 UR4, UR39, -0x33333333, URZ ;  /* 0xcccccccd270478a5 */ /* 0x000fe2000f8e003f */
[----:B------:R-:W-:Y:S01]  /*2040*/  IMAD R4, R21, UR8, RZ ;  /* 0x0000000815047c24 */ /* 0x000fe2000f8e02ff */
[----:B------:R-:W-:Y:S01]  /*2050*/  USEL UR6, URZ, 0x1, !UP0 ;  /* 0x000000013f067887 */ /* 0x000fe2000c000000 */
[----:B--2---:R-:W-:Y:S01]  /*2060*/  IMAD R13, R0, -0x2, R7 ;  /* 0xfffffffe000d7824 */ /* 0x004fe200078e0207 */
[----:B------:R-:W-:Y:S01]  /*2070*/  ISETP.GE.AND P0, PT, R152, R7, PT ;  /* 0x000000079800720c */ /* 0x000fe20003f06270 */
[C---:B------:R-:W-:Y:S01]  /*2080*/  IMAD.SHL.U32 R0, R153.reuse, 0x80, RZ ;  /* 0x0000008099007824 */ /* 0x040fe200078e00ff */
[----:B------:R-:W-:Y:S01]  /*2090*/  SHF.R.S32.HI R9, RZ, 0x1f, R8 ;  /* 0x0000001fff097819 */ /* 0x000fe20000011408 */
[----:B------:R-:W-:Y:S01]  /*20a0*/  USHF.R.U32.HI UR4, URZ, 0x2, UR5 ;  /* 0x000000023f047899 */ /* 0x000fe20008011605 */
[----:B------:R-:W-:Y:S01]  /*20b0*/  LOP3.LUT R3, R6, 0x40, R3, 0xe2, !PT ;  /* 0x0000004006037812 */ /* 0x000fe200078ee203 */
[----:B------:R-:W-:Y:S01]  /*20c0*/  ULOP3.LUT UR38, UR38, UR6, URZ, 0x3c, !UPT ;  /* 0x0000000626267292 */ /* 0x000fe2000f8e3c3f */
[C---:B------:R-:W-:Y:S01]  /*20d0*/  ISETP.GE.OR P0, PT, R0.reuse, UR7, P0 ;  /* 0x0000000700007c0c */ /* 0x040fe20008706670 */
[----:B------:R-:W-:Y:S01]  /*20e0*/  IMAD.WIDE R6, R153, 0x80, RZ ;  /* 0x0000008099067825 */ /* 0x000fe200078e02ff */
[----:B------:R-:W-:Y:S01]  /*20f0*/  UIMAD UR39, UR4, -0x5, UR39 ;  /* 0xfffffffb042778a4 */ /* 0x000fe2000f8e0227 */
[----:B------:R-:W-:Y:S01]  /*2100*/  IADD3 R0, -R0, UR7, R11 ;  /* 0x0000000700007c10 */ /* 0x000fe2000fffe10b */
[----:B------:R-:W-:Y:S01]  /*2110*/  @UP1 ULOP3.LUT UR38, UR38, 0x1, UR4, 0x78, !UPT ;  /* 0x0000000126261892 */ /* 0x000fe2000f8e7804 */
[C---:B------:R-:W-:Y:S01]  /*2120*/  IMAD R15, R23.reuse, UR9, R4 ;  /* 0x00000009170f7c24 */ /* 0x040fe2000f8e0204 */
[----:B------:R-:W-:Y:S01]  /*2130*/  LOP3.LUT R167, R6, R3, R10, 0xfe, !PT ;  /* 0x0000000306a77212 */ /* 0x000fe200078efe0a */
[----:B------:R-:W-:-:S04]  /*2140*/  IMAD.WIDE.U32 R4, R23, UR8, R8 ;  /* 0x0000000817047c25 */ /* 0x000fc8000f8e0008 */
[----:B------:R-:W-:Y:S02]  /*2150*/  IMAD.IADD R5, R5, 0x1, R15 ;  /* 0x0000000105057824 */ /* 0x000fe400078e020f */
[----:B------:R-:W-:Y:S02]  /*2160*/  IMAD.IADD R3, R13, 0x1, -R152 ;  /* 0x000000010d037824 */ /* 0x000fe400078e0a98 */
[----:B------:R-:W-:Y:S01]  /*2170*/  IMAD.MOV.U32 R153, RZ, RZ, -0x1 ;  /* 0xffffffffff997424 */ /* 0x000fe200078e00ff */
[----:B------:R-:W-:Y:S06]  /*2180*/  @P0 BRA `(.L_x_28) ;  /* 0x0000006000d00947 */ /* 0x000fec0003800000 */
[----:B------:R-:W0:Y:S01]  /*2190*/  LDC.64 R10, c[0x0][0x5c8] ;  /* 0x00017200ff0a7b82 */ /* 0x000e220000000a00 */
[----:B-----5:R-:W-:Y:S01]  /*21a0*/  FSETP.NEU.AND P1, PT, R155, RZ, PT ;  /* 0x000000ff9b00720b */ /* 0x020fe20003f2d000 */
[----:B------:R-:W-:Y:S01]  /*21b0*/  BSSY B0, `(.L_x_28) ;  /* 0x0000631000007945 */ /* 0x000fe20003800000 */
[----:B------:R-:W-:-:S04]  /*21c0*/  ISETP.GT.AND P0, PT, R3, RZ, PT ;  /* 0x000000ff0300720c */ /* 0x000fc80003f04270 */
[----:B------:R-:W-:Y:S01]  /*21d0*/  ISETP.GT.AND P4, PT, R0, RZ, P0 ;  /* 0x000000ff0000720c */ /* 0x000fe20000784270 */
[-C--:B0-----:R-:W-:Y:S02]  /*21e0*/  IMAD R12, R7, R10.reuse, RZ ;  /* 0x0000000a070c7224 */ /* 0x081fe400078e02ff */
[----:B------:R-:W-:-:S04]  /*21f0*/  IMAD.WIDE.U32 R162, R167, R10, R4 ;  /* 0x0000000aa7a27225 */ /* 0x000fc800078e0004 */
[----:B------:R-:W-:-:S04]  /*2200*/  IMAD R5, R167, R11, R12 ;  /* 0x0000000ba7057224 */ /* 0x000fc800078e020c */
[----:B------:R-:W-:Y:S01]  /*2210*/  IMAD.IADD R169, R163, 0x1, R5 ;  /* 0x00000001a3a97824 */ /* 0x000fe200078e0205 */
[----:B------:R-:W-:Y:S06]  /*2220*/  @!P1 BRA `(.L_x_29) ;  /* 0x00000044008c9947 */ /* 0x000fec0003800000 */
[----:B------:R-:W0:Y:S01]  /*2230*/  LDC.64 R14, c[0x0][0x5b8] ;  /* 0x00016e00ff0e7b82 */ /* 0x000e220000000a00 */
[----:B------:R-:W-:-:S07]  /*2240*/  ULDC.64 UR4, c[0x0][0x5c0] ;  /* 0x0001700000047ab9 */ /* 0x000fce0000000a00 */
[----:B------:R-:W1:Y:S08]  /*2250*/  LDC.64 R164, c[0x0][0x5b0] ;  /* 0x00016c00ffa47b82 */ /* 0x000e700000000a00 */
[----:B------:R-:W2:Y:S01]  /*2260*/  LDC.64 R12, c[0x0][0x5a8] ;  /* 0x00016a00ff0c7b82 */ /* 0x000ea20000000a00 */
[-C--:B0-----:R-:W-:Y:S02]  /*2270*/  IMAD R4, R21, R14.reuse, RZ ;  /* 0x0000000e15047224 */ /* 0x081fe400078e02ff */
[----:B------:R-:W-:-:S04]  /*2280*/  IMAD.WIDE.U32 R20, R23, R14, R8 ;  /* 0x0000000e17147225 */ /* 0x000fc800078e0008 */
[----:B------:R-:W-:Y:S02]  /*2290*/  IMAD R161, R23, R15, R4 ;  /* 0x0000000f17a17224 */ /* 0x000fe400078e0204 */
[-C--:B-1----:R-:W-:Y:S02]  /*22a0*/  IMAD R6, R7, R164.reuse, RZ ;  /* 0x000000a407067224 */ /* 0x082fe400078e02ff */
[----:B------:R-:W-:Y:S02]  /*22b0*/  IMAD.IADD R21, R21, 0x1, R161 ;  /* 0x0000000115157824 */ /* 0x000fe400078e02a1 */
[C---:B------:R-:W-:Y:S02]  /*22c0*/  IMAD R163, R167.reuse, R165, R6 ;  /* 0x000000a5a7a37224 */ /* 0x040fe400078e0206 */
[----:B------:R-:W-:-:S04]  /*22d0*/  IMAD.WIDE.U32 R4, R167, R164, R20 ;  /* 0x000000a4a7047225 */ /* 0x000fc800078e0014 */
[----:B------:R-:W-:Y:S01]  /*22e0*/  IMAD.IADD R5, R5, 0x1, R163 ;  /* 0x0000000105057824 */ /* 0x000fe200078e02a3 */
[----:B--2---:R-:W-:-:S04]  /*22f0*/  LEA R6, P1, R4, R12, 0x2 ;  /* 0x0000000c04067211 */ /* 0x004fc800078210ff */
[----:B------:R-:W-:-:S05]  /*2300*/  LEA.HI.X R7, R4, R13, R5, 0x2, P1 ;  /* 0x0000000d04077211 */ /* 0x000fca00008f1405 */
[----:B------:R0:W2:Y:S01]  /*2310*/  @P4 LDG.E.LTC128B R152, desc[UR36][R6.64] ;  /* 0x0000002406984981 */ /* 0x0000a2000c1e1920 */
[----:B------:R-:W-:Y:S01]  /*2320*/  IMAD.WIDE.U32 R4, R167, R164, R8 ;  /* 0x000000a4a7047225 */ /* 0x000fe200078e0008 */
[----:B------:R-:W-:Y:S01]  /*2330*/  SHF.L.U64.HI R159, R164, 0x3, R165 ;  /* 0x00000003a49f7819 */ /* 0x000fe200000102a5 */
[----:B------:R-:W-:Y:S01]  /*2340*/  BSSY B1, `(.L_x_30) ;  /* 0x0000016000017945 */ /* 0x000fe20003800000 */
[----:B------:R-:W-:Y:S01]  /*2350*/  ISETP.GT.AND P0, PT, R0, 0x8, P0 ;  /* 0x000000080000780c */ /* 0x000fe20000704270 */
[----:B------:R-:W-:Y:S02]  /*2360*/  IMAD.IADD R5, R163, 0x1, R5 ;  /* 0x00000001a3057824 */ /* 0x000fe400078e0205 */
[----:B------:R-:W-:Y:S02]  /*2370*/  IMAD.SHL.U32 R158, R164, 0x8, RZ ;  /* 0x00000008a49e7824 */ /* 0x000fe400078e00ff */
[----:B------:R-:W-:Y:S01]  /*2380*/  IMAD.WIDE.U32 R156, R23, R14, R4 ;  /* 0x0000000e179c7225 */ /* 0x000fe200078e0004 */
[----:B------:R-:W-:-:S03]  /*2390*/  LEA R4, P1, R162, UR4, 0x2 ;  /* 0x00000004a2047c11 */ /* 0x000fc6000f8210ff */
[----:B0-----:R-:W-:Y:S01]  /*23a0*/  IMAD.IADD R7, R161, 0x1, R157 ;  /* 0x00000001a1077824 */ /* 0x001fe200078e029d */
[----:B------:R-:W-:Y:S01]  /*23b0*/  LEA.HI.X R5, R162, UR5, R169, 0x2, P1 ;  /* 0x00000005a2057c11 */ /* 0x000fe200088f14a9 */
[----:B------:R-:W-:Y:S01]  /*23c0*/  IMAD.WIDE.U32 R158, R167, R164, R158 ;  /* 0x000000a4a79e7225 */ /* 0x000fe200078e009e */
[----:B------:R-:W-:Y:S02]  /*23d0*/  ISETP.GT.AND P1, PT, R3, 0x1, PT ;  /* 0x000000010300780c */ /* 0x000fe40003f24270 */
[----:B------:R-:W-:Y:S01]  /*23e0*/  LEA R6, P3, R156, R12, 0x2 ;  /* 0x0000000c9c067211 */ /* 0x000fe200078610ff */
[----:B------:R-:W-:-:S03]  /*23f0*/  IMAD.IADD R163, R163, 0x1, R159 ;  /* 0x00000001a3a37824 */ /* 0x000fc600078e029f */
[----:B------:R-:W-:Y:S01]  /*2400*/  LEA.HI.X R7, R156, R13, R7, 0x2, P3 ;  /* 0x0000000d9c077211 */ /* 0x000fe200018f1407 */
[----:B--2---:R-:W-:-:S04]  /*2410*/  FMUL R15, R152, R155 ;  /* 0x0000009b980f7220 */ /* 0x004fc80000400000 */
[----:B------:R-:W-:Y:S01]  /*2420*/  FFMA R157, R24, R154, R15 ;  /* 0x0000009a189d7223 */ /* 0x000fe2000000000f */
[----:B------:R-:W-:-:S04]  /*2430*/  IADD3 R15, P2, R20, R158, RZ ;  /* 0x0000009e140f7210 */ /* 0x000fc80007f5e0ff */
[----:B------:R0:W-:Y:S01]  /*2440*/  @P4 STG.E desc[UR36][R4.64], R157 ;  /* 0x0000009d04004986 */ /* 0x0001e2000c101924 */
[----:B------:R-:W-:Y:S01]  /*2450*/  ISETP.GT.AND P4, PT, R0, RZ, P1 ;  /* 0x000000ff0000720c */ /* 0x000fe20000f84270 */
[----:B------:R-:W-:Y:S01]  /*2460*/  IMAD.X R156, R163, 0x1, R21, P2 ;  /* 0x00000001a39c7824 */ /* 0x000fe200010e0615 */
[----:B------:R-:W-:-:S11]  /*2470*/  LEA R20, P3, R15, R12, 0x2 ;  /* 0x0000000c0f147211 */ /* 0x000fd600078610ff */
[----:B0-----:R-:W-:Y:S05]  /*2480*/  @!P4 BRA `(.L_x_31) ;  /* 0x000000000004c947 */ /* 0x001fea0003800000 */
[----:B------:R0:W5:Y:S02]  /*2490*/  LDG.E.LTC128B R152, desc[UR36][R6.64+0x4] ;  /* 0x0000042406987981 */ /* 0x000164000c1e1920 */
.L_x_31:
[----:B------:R-:W-:Y:S05]  /*24a0*/  BSYNC B1 ;  /* 0x0000000000017941 */ /* 0x000fea0003800000 */
.L_x_30:
[----:B-----5:R-:W-:Y:S01]  /*24b0*/  FMUL R24, R152, R155 ;  /* 0x0000009b98187220 */ /* 0x020fe20000400000 */
[----:B------:R-:W-:-:S03]  /*24c0*/  LEA.HI.X R21, R15, R13, R156, 0x2, P3 ;  /* 0x0000000d0f157211 */ /* 0x000fc600018f149c */
[----:B------:R-:W-:-:S05]  /*24d0*/  FFMA R25, R25, R154, R24 ;  /* 0x0000009a19197223 */ /* 0x000fca0000000018 */
[----:B------:R1:W-:Y:S04]  /*24e0*/  @P4 STG.E desc[UR36][R4.64+0x4], R25 ;  /* 0x0000041904004986 */ /* 0x0003e8000c101924 */
[----:B------:R-:W2:Y:S01]  /*24f0*/  @P0 LDG.E.LTC128B R152, desc[UR36][R20.64] ;  /* 0x0000002414980981 */ /* 0x000ea2000c1e1920 */
[----:B------:R-:W-:Y:S01]  /*2500*/  IADD3 R8, P2, R8, R158, RZ ;  /* 0x0000009e08087210 */ /* 0x000fe20007f5e0ff */
[----:B------:R-:W-:Y:S01]  /*2510*/  BSSY B1, `(.L_x_32) ;  /* 0x0000010000017945 */ /* 0x000fe20003800000 */
[C---:B------:R-:W-:Y:S02]  /*2520*/  SHF.L.U64.HI R11, R10.reuse, 0x5, R11 ;  /* 0x000000050a0b7819 */ /* 0x040fe4000001020b */
[----:B------:R-:W-:Y:S01]  /*2530*/  LEA R10, P3, R10, R4, 0x5 ;  /* 0x000000040a0a7211 */ /* 0x000fe200078628ff */
[----:B------:R-:W-:Y:S01]  /*2540*/  IMAD.X R9, R9, 0x1, R163, P2 ;  /* 0x0000000109097824 */ /* 0x000fe200010e06a3 */
[----:B------:R-:W-:-:S02]  /*2550*/  ISETP.GT.AND P1, PT, R0, 0x8, P1 ;  /* 0x000000080000780c */ /* 0x000fc40000f24270 */
[----:B------:R-:W-:Y:S01]  /*2560*/  ISETP.GT.AND P2, PT, R3, 0x8, PT ;  /* 0x000000080300780c */ /* 0x000fe20003f44270 */
[----:B------:R-:W-:-:S04]  /*2570*/  IMAD.WIDE.U32 R14, R23, R14, R8 ;  /* 0x0000000e170e7225 */ /* 0x000fc800078e0008 */
[----:B------:R-:W-:Y:S01]  /*2580*/  IMAD.X R11, R11, 0x1, R5, P3 ;  /* 0x000000010b0b7824 */ /* 0x000fe200018e0605 */
[----:B------:R-:W-:Y:S01]  /*2590*/  LEA R8, P4, R14, R12, 0x2 ;  /* 0x0000000c0e087211 */ /* 0x000fe200078810ff */
[----:B------:R-:W-:Y:S02]  /*25a0*/  IMAD.IADD R15, R161, 0x1, R15 ;  /* 0x00000001a10f7824 */ /* 0x000fe400078e020f */
[----:B--2---:R-:W-:-:S04]  /*25b0*/  FMUL R9, R152, R155 ;  /* 0x0000009b98097220 */ /* 0x004fc80000400000 */
[----:B------:R-:W-:Y:S01]  /*25c0*/  FFMA R21, R26, R154, R9 ;  /* 0x0000009a1a157223 */ /* 0x000fe20000000009 */
[----:B------:R-:W-:-:S04]  /*25d0*/  LEA.HI.X R9, R14, R13, R15, 0x2, P4 ;  /* 0x0000000d0e097211 */ /* 0x000fc800020f140f */
[----:B------:R1:W-:Y:S01]  /*25e0*/  @P0 STG.E desc[UR36][R10.64], R21 ;  /* 0x000000150a000986 */ /* 0x0003e2000c101924 */
[----:B------:R-:W-:Y:S05]  /*25f0*/  @!P1 BRA `(.L_x_33) ;  /* 0x0000000000049947 */ /* 0x000fea0003800000 */
[----:B------:R2:W5:Y:S02]  /*2600*/  LDG.E.LTC128B R152, desc[UR36][R8.64+0x4] ;  /* 0x0000042408987981 */ /* 0x000564000c1e1920 */
.L_x_33:
[----:B------:R-:W-:Y:S05]  /*2610*/  BSYNC B1 ;  /* 0x0000000000017941 */ /* 0x000fea0003800000 */
.L_x_32:
[----:B-----5:R-:W-:Y:S01]  /*2620*/  FMUL R12, R152, R155 ;  /* 0x0000009b980c7220 */ /* 0x020fe20000400000 */
[----:B------:R-:W-:Y:S01]  /*2630*/  ISETP.GT.AND P3, PT, R0, RZ, P2 ;  /* 0x000000ff0000720c */ /* 0x000fe20001764270 */
[----:B------:R-:W-:Y:S01]  /*2640*/  BSSY B1, `(.L_x_34) ;  /* 0x0000006000017945 */ /* 0x000fe20003800000 */
[----:B------:R-:W-:Y:S01]  /*2650*/  ISETP.GT.AND P0, PT, R3, 0x9, PT ;  /* 0x000000090300780c */ /* 0x000fe20003f04270 */
[----:B------:R-:W-:-:S05]  /*2660*/  FFMA R27, R27, R154, R12 ;  /* 0x0000009a1b1b7223 */ /* 0x000fca000000000c */
[----:B------:R3:W-:Y:S05]  /*2670*/  @P1 STG.E desc[UR36][R10.64+0x4], R27 ;  /* 0x0000041b0a001986 */ /* 0x0007ea000c101924 */
[----:B------:R-:W-:Y:S05]  /*2680*/  @!P3 BRA `(.L_x_35) ;  /* 0x000000000004b947 */ /* 0x000fea0003800000 */
[----:B------:R4:W5:Y:S02]  /*2690*/  LDG.E.LTC128B R152, desc[UR36][R6.64+0x20] ;  /* 0x0000202406987981 */ /* 0x000964000c1e1920 */
.L_x_35:
[----:B------:R-:W-:Y:S05]  /*26a0*/  BSYNC B1 ;  /* 0x0000000000017941 */ /* 0x000fea0003800000 */
.L_x_34:
[----:B-----5:R-:W-:Y:S01]  /*26b0*/  FMUL R13, R152, R155 ;  /* 0x0000009b980d7220 */ /* 0x020fe20000400000 */
[----:B------:R-:W-:Y:S01]  /*26c0*/  ISETP.GT.AND P1, PT, R0, RZ, P0 ;  /* 0x000000ff0000720c */ /* 0x000fe20000724270 */
[----:B------:R-:W-:Y:S02]  /*26d0*/  BSSY B1, `(.L_x_36) ;  /* 0x0000005000017945 */ /* 0x000fe40003800000 */
[----:B------:R-:W-:-:S05]  /*26e0*/  FFMA R13, R28, R154, R13 ;  /* 0x0000009a1c0d7223 */ /* 0x000fca000000000d */
[----:B------:R0:W-:Y:S05]  /*26f0*/  @P3 STG.E desc[UR36][R4.64+0x20], R13 ;  /* 0x0000200d04003986 */ /* 0x0001ea000c101924 */
[----:B------:R-:W-:Y:S05]  /*2700*/  @!P1 BRA `(.L_x_37) ;  /* 0x0000000000049947 */ /* 0x000fea0003800000 */
[----:B------:R0:W5:Y:S02]  /*2710*/  LDG.E.LTC128B R152, desc[UR36][R6.64+0x24] ;  /* 0x0000242406987981 */ /* 0x000164000c1e1920 */
.L_x_37:
[----:B------:R-:W-:Y:S05]  /*2720*/  BSYNC B1 ;  /* 0x0000000000017941 */ /* 0x000fea0003800000 */
.L_x_36:
[----:B-----5:R-:W-:Y:S01]  /*2730*/  FMUL R12, R152, R155 ;  /* 0x0000009b980c7220 */ /* 0x020fe20000400000 */
[----:B------:R-:W-:Y:S01]  /*2740*/  ISETP.GT.AND P2, PT, R0, 0x8, P2 ;  /* 0x000000080000780c */ /* 0x000fe20001744270 */
[----:B------:R-:W-:Y:S02]  /*2750*/  BSSY B1, `(.L_x_38) ;  /* 0x0000005000017945 */ /* 0x000fe40003800000 */
[----:B------:R-:W-:-:S05]  /*2760*/  FFMA R29, R29, R154, R12 ;  /* 0x0000009a1d1d7223 */ /* 0x000fca000000000c */
[----:B------:R0:W-:Y:S05]  /*2770*/  @P1 STG.E desc[UR36][R4.64+0x24], R29 ;  /* 0x0000241d04001986 */ /* 0x0001ea000c101924 */
[----:B------:R-:W-:Y:S05]  /*2780*/  @!P2 BRA `(.L_x_39) ;  /* 0x000000000004a947 */ /* 0x000fea0003800000 */
[----:B------:R0:W5:Y:S02]  /*2790*/  LDG.E.LTC128B R152, desc[UR36][R8.64+0x20] ;  /* 0x0000202408987981 */ /* 0x000164000c1e1920 */
.L_x_39:
[----:B------:R-:W-:Y:S05]  /*27a0*/  BSYNC B1 ;  /* 0x0000000000017941 */ /* 0x000fea0003800000 */
.L_x_38:
[----:B0----5:R-:W-:Y:S01]  /*27b0*/  FMUL R13, R152, R155 ;  /* 0x0000009b980d7220 */ /* 0x021fe20000400000 */
[----:B------:R-:W-:Y:S01]  /*27c0*/  ISETP.GT.AND P0, PT, R0, 0x8, P0 ;  /* 0x000000080000780c */ /* 0x000fe20000704270 */
[----:B------:R-:W-:Y:S01]  /*27d0*/  BSSY B1, `(.L_x_40) ;  /* 0x0000006000017945 */ /* 0x000fe20003800000 */
[----:B------:R-:W-:Y:S01]  /*27e0*/  ISETP.GT.AND P1, PT, R3, 0x10, PT ;  /* 0x000000100300780c */ /* 0x000fe20003f24270 */
[----:B------:R-:W-:-:S05]  /*27f0*/  FFMA R13, R30, R154, R13 ;  /* 0x0000009a1e0d7223 */ /* 0x000fca000000000d */
[----:B------:R0:W-:Y:S05]  /*2800*/  @P2 STG.E desc[UR36][R10.64+0x20], R13 ;  /* 0x0000200d0a002986 */ /* 0x0001ea000c101924 */
[----:B------:R-:W-:Y:S05]  /*2810*/  @!P0 BRA `(.L_x_41) ;  /* 0x0000000000048947 */ /* 0x000fea0003800000 */
[----:B------:R0:W5:Y:S02]  /*2820*/  LDG.E.LTC128B R152, desc[UR36][R8.64+0x24] ;  /* 0x0000242408987981 */ /* 0x000164000c1e1920 */
.L_x_41:
[----:B------:R-:W-:Y:S05]  /*2830*/  BSYNC B1 ;  /* 0x0000000000017941 */ /* 0x000fea0003800000 */
.L_x_40:
        /* <DEDUP_REMOVED lines=8> */
.L_x_43:
[----:B------:R-:W-:Y:S05]  /*28c0*/  BSYNC B1 ;  /* 0x0000000000017941 */ /* 0x000fea0003800000 */
.L_x_42:
[----:B0----5:R-:W-:Y:S01]  /*28d0*/  FMUL R13, R152, R155 ;  /* 0x0000009b980d7220 */ /* 0x021fe20000400000 */
[----:B------:R-:W-:Y:S01]  /*28e0*/  ISETP.GT.AND P0, PT, R0, RZ, P2 ;  /* 0x000000ff0000720c */ /* 0x000fe20001704270 */
[----:B------:R-:W-:Y:S02]  /*28f0*/  BSSY B1, `(.L_x_44) ;  /* 0x0000005000017945 */ /* 0x000fe40003800000 */
[----:B------:R-:W-:-:S05]  /*2900*/  FFMA R13, R32, R154, R13 ;  /* 0x0000009a200d7223 */ /* 0x000fca000000000d */
[----:B------:R0:W-:Y:S05]  /*2910*/  @P3 STG.E desc[UR36][R4.64+0x40], R13 ;  /* 0x0000400d04003986 */ /* 0x0001ea000c101924 */
[----:B------:R-:W-:Y:S05]  /*2920*/  @!P0 BRA `(.L_x_45) ;  /* 0x0000000000048947 */ /* 0x000fea0003800000 */
[----:B------:R0:W5:Y:S02]  /*2930*/  LDG.E.LTC128B R152, desc[UR36][R6.64+0x44] ;  /* 0x0000442406987981 */ /* 0x000164000c1e1920 */
.L_x_45:
[----:B------:R-:W-:Y:S05]  /*2940*/  BSYNC B1 ;  /* 0x0000000000017941 */ /* 0x000fea0003800000 */
.L_x_44:
[----:B-----5:R-:W-:Y:S01]  /*2950*/  FMUL R12, R152, R155 ;  /* 0x0000009b980c7220 */ /* 0x020fe20000400000 */
[----:B------:R-:W-:Y:S01]  /*2960*/  ISETP.GT.AND P1, PT, R0, 0x8, P1 ;  /* 0x000000080000780c */ /* 0x000fe20000f24270 */
[----:B------:R-:W-:Y:S02]  /*2970*/  BSSY B1, `(.L_x_46) ;  /* 0x0000005000017945 */ /* 0x000fe40003800000 */
[----:B------:R-:W-:-:S05]  /*2980*/  FFMA R33, R33, R154, R12 ;  /* 0x0000009a21217223 */ /* 0x000fca000000000c */
[----:B------:R0:W-:Y:S05]  /*2990*/  @P0 STG.E desc[UR36][R4.64+0x44], R33 ;  /* 0x0000442104000986 */ /* 0x0001ea000c101924 */
[----:B------:R-:W-:Y:S05]  /*29a0*/  @!P1 BRA `(.L_x_47) ;  /* 0x0000000000049947 */ /* 0x000fea0003800000 */
[----:B------:R0:W5:Y:S02]  /*29b0*/  LDG.E.LTC128B R152, desc[UR36][R8.64+0x40] ;  /* 0x0000402408987981 */ /* 0x000164000c1e1920 */
.L_x_47:
[----:B------:R-:W-:Y:S05]  /*29c0*/  BSYNC B1 ;  /* 0x0000000000017941 */ /* 0x000fea0003800000 */
.L_x_46:
        /* <DEDUP_REMOVED lines=8> */
.L_x_49:
[----:B------:R-:W-:Y:S05]  /*2a50*/  BSYNC B1 ;  /* 0x0000000000017941 */ /* 0x000fea0003800000 */
.L_x_48:
        /* <DEDUP_REMOVED lines=8> */
.L_x_51:
[----:B------:R-:W-:Y:S05]  /*2ae0*/  BSYNC B1 ;  /* 0x0000000000017941 */ /* 0x000fea0003800000 */
.L_x_50:
[----:B0----5:R-:W-:Y:S01]  /*2af0*/  FMUL R13, R152, R155 ;  /* 0x0000009b980d7220 */ /* 0x021fe20000400000 */
[----:B------:R-:W-:Y:S01]  /*2b00*/  ISETP.GT.AND P2, PT, R0, RZ, P1 ;  /* 0x000000ff0000720c */ /* 0x000fe20000f44270 */
[----:B------:R-:W-:Y:S02]  /*2b10*/  BSSY B1, `(.L_x_52) ;  /* 0x0000005000017945 */ /* 0x000fe40003800000 */
[----:B------:R-:W-:-:S05]  /*2b20*/  FFMA R13, R36, R154, R13 ;  /* 0x0000009a240d7223 */ /* 0x000fca000000000d */
[----:B------:R0:W-:Y:S05]  /*2b30*/  @P3 STG.E desc[UR36][R4.64+0x60], R13 ;  /* 0x0000600d04003986 */ /* 0x0001ea000c101924 */
[----:B------:R-:W-:Y:S05]  /*2b40*/  @!P2 BRA `(.L_x_53) ;  /* 0x000000000004a947 */ /* 0x000fea0003800000 */
[----:B------:R0:W5:Y:S02]  /*2b50*/  LDG.E.LTC128B R152, desc[UR36][R6.64+0x64] ;  /* 0x0000642406987981 */ /* 0x000164000c1e1920 */
.L_x_53:
[----:B------:R-:W-:Y:S05]  /*2b60*/  BSYNC B1 ;  /* 0x0000000000017941 */ /* 0x000fea0003800000 */
.L_x_52:
[----:B-----5:R-:W-:Y:S01]  /*2b70*/  FMUL R12, R152, R155 ;  /* 0x0000009b980c7220 */ /* 0x020fe20000400000 */
[----:B------:R-:W-:Y:S01]  /*2b80*/  ISETP.GT.AND P0, PT, R0, 0x8, P0 ;  /* 0x000000080000780c */ /* 0x000fe20000704270 */
[----:B------:R-:W-:Y:S02]  /*2b90*/  BSSY B1, `(.L_x_54) ;  /* 0x0000005000017945 */ /* 0x000fe40003800000 */
[----:B------:R-:W-:-:S05]  /*2ba0*/  FFMA R37, R37, R154, R12 ;  /* 0x0000009a25257223 */ /* 0x000fca000000000c */
[----:B------:R0:W-:Y:S05]  /*2bb0*/  @P2 STG.E desc[UR36][R4.64+0x64], R37 ;  /* 0x0000642504002986 */ /* 0x0001ea000c101924 */
[----:B------:R-:W-:Y:S05]  /*2bc0*/  @!P0 BRA `(.L_x_55) ;  /* 0x0000000000048947 */ /* 0x000fea0003800000 */
[----:B------:R0:W5:Y:S02]  /*2bd0*/  LDG.E.LTC128B R152, desc[UR36][R8.64+0x60] ;  /* 0x0000602408987981 */ /* 0x000164000c1e1920 */
.L_x_55:
[----:B------:R-:W-:Y:S05]  /*2be0*/  BSYNC B1 ;  /* 0x0000000000017941 */ /* 0x000fea0003800000 */
.L_x_54:
        /* <DEDUP_REMOVED lines=8> */
.L_x_57:
[----:B------:R-:W-:Y:S05]  /*2c70*/  BSYNC B1 ;  /* 0x0000000000017941 */ /* 0x000fea0003800000 */
.L_x_56:
        /* <DEDUP_REMOVED lines=8> */
.L_x_59:
[----:B------:R-:W-:Y:S05]  /*2d00*/  BSYNC B1 ;  /* 0x0000000000017941 */ /* 0x000fea0003800000 */
.L_x_58:
[----:B0----5:R-:W-:Y:S01]  /*2d10*/  FMUL R13, R152, R155 ;  /* 0x0000009b980d7220 */ /* 0x021fe20000400000 */
[----:B------:R-:W-:Y:S01]  /*2d20*/  ISETP.GT.AND P1, PT, R0, RZ, P0 ;  /* 0x000000ff0000720c */ /* 0x000fe20000724270 */
[----:B------:R-:W-:Y:S02]  /*2d30*/  BSSY B1, `(.L_x_60) ;  /* 0x0000005000017945 */ /* 0x000fe40003800000 */
[----:B------:R-:W-:-:S05]  /*2d40*/  FFMA R13, R40, R154, R13 ;  /* 0x0000009a280d7223 */ /* 0x000fca000000000d */
[----:B------:R0:W-:Y:S05]  /*2d50*/  @P3 STG.E desc[UR36][R4.64+0x80], R13 ;  /* 0x0000800d04003986 */ /* 0x0001ea000c101924 */
[----:B------:R-:W-:Y:S05]  /*2d60*/  @!P1 BRA `(.L_x_61) ;  /* 0x0000000000049947 */ /* 0x000fea0003800000 */
[----:B------:R0:W5:Y:S02]  /*2d70*/  LDG.E.LTC128B R152, desc[UR36][R6.64+0x84] ;  /* 0x0000842406987981 */ /* 0x000164000c1e1920 */
.L_x_61:
[----:B------:R-:W-:Y:S05]  /*2d80*/  BSYNC B1 ;  /* 0x0000000000017941 */ /* 0x000fea0003800000 */
.L_x_60:
[----:B-----5:R-:W-:Y:S01]  /*2d90*/  FMUL R12, R152, R155 ;  /* 0x0000009b980c7220 */ /* 0x020fe20000400000 */
[----:B------:R-:W-:Y:S01]  /*2da0*/  ISETP.GT.AND P2, PT, R0, 0x8, P2 ;  /* 0x000000080000780c */ /* 0x000fe20001744270 */
[----:B------:R-:W-:Y:S02]  /*2db0*/  BSSY B1, `(.L_x_62) ;  /* 0x0000005000017945 */ /* 0x000fe40003800000 */
[----:B------:R-:W-:-:S05]  /*2dc0*/  FFMA R41, R41, R154, R12 ;  /* 0x0000009a29297223 */ /* 0x000fca000000000c */
[----:B------:R0:W-:Y:S05]  /*2dd0*/  @P1 STG.E desc[UR36][R4.64+0x84], R41 ;  /* 0x0000842904001986 */ /* 0x0001ea000c101924 */
[----:B------:R-:W-:Y:S05]  /*2de0*/  @!P2 BRA `(.L_x_63) ;  /* 0x000000000004a947 */ /* 0x000fea0003800000 */
[----:B------:R0:W5:Y:S02]  /*2df0*/  LDG.E.LTC128B R152, desc[UR36][R8.64+0x80] ;  /* 0x0000802408987981 */ /* 0x000164000c1e1920 */
.L_x_63:
[----:B------:R-:W-:Y:S05]  /*2e00*/  BSYNC B1 ;  /* 0x0000000000017941 */ /* 0x000fea0003800000 */
.L_x_62:
        /* <DEDUP_REMOVED lines=8> */
.L_x_65:
[----:B------:R-:W-:Y:S05]  /*2e90*/  BSYNC B1 ;  /* 0x0000000000017941 */ /* 0x000fea0003800000 */
.L_x_64:
        /* <DEDUP_REMOVED lines=8> */
.L_x_67:
[----:B------:R-:W-:Y:S05]  /*2f20*/  BSYNC B1 ;  /* 0x0000000000017941 */ /* 0x000fea0003800000 */
.L_x_66:
[----:B0----5:R-:W-:Y:S01]  /*2f30*/  FMUL R13, R152, R155 ;  /* 0x0000009b980d7220 */ /* 0x021fe20000400000 */
[----:B------:R-:W-:Y:S01]  /*2f40*/  ISETP.GT.AND P0, PT, R0, RZ, P2 ;  /* 0x000000ff0000720c */ /* 0x000fe20001704270 */
[----:B------:R-:W-:Y:S02]  /*2f50*/  BSSY B1, `(.L_x_68) ;  /* 0x0000005000017945 */ /* 0x000fe40003800000 */
[----:B------:R-:W-:-:S05]  /*2f60*/  FFMA R13, R44, R154, R13 ;  /* 0x0000009a2c0d7223 */ /* 0x000fca000000000d */
[----:B------:R0:W-:Y:S05]  /*2f70*/  @P3 STG.E desc[UR36][R4.64+0xa0], R13 ;  /* 0x0000a00d04003986 */ /* 0x0001ea000c101924 */
[----:B------:R-:W-:Y:S05]  /*2f80*/  @!P0 BRA `(.L_x_69) ;  /* 0x0000000000048947 */ /* 0x000fea0003800000 */
[----:B------:R0:W5:Y:S02]  /*2f90*/  LDG.E.LTC128B R152, desc[UR36][R6.64+0xa4] ;  /* 0x0000a42406987981 */ /* 0x000164000c1e1920 */
.L_x_69:
[----:B------:R-:W-:Y:S05]  /*2fa0*/  BSYNC B1 ;  /* 0x0000000000017941 */ /* 0x000fea0003800000 */
.L_x_68:
[----:B-----5:R-:W-:Y:S01]  /*2fb0*/  FMUL R12, R152, R155 ;  /* 0x0000009b980c7220 */ /* 0x020fe20000400000 */
[----:B------:R-:W-:Y:S01]  /*2fc0*/  ISETP.GT.AND P1, PT, R0, 0x8, P1 ;  /* 0x000000080000780c */ /* 0x000fe20000f24270 */
[----:B------:R-:W-:Y:S02]  /*2fd0*/  BSSY B1, `(.L_x_70) ;  /* 0x0000005000017945 */ /* 0x000fe40003800000 */
[----:B------:R-:W-:-:S05]  /*2fe0*/  FFMA R45, R45, R154, R12 ;  /* 0x0000009a2d2d7223 */ /* 0x000fca000000000c */
[----:B------:R0:W-:Y:S05]  /*2ff0*/  @P0 STG.E desc[UR36][R4.64+0xa4], R45 ;  /* 0x0000a42d04000986 */ /* 0x0001ea000c101924 */
[----:B------:R-:W-:Y:S05]  /*3000*/  @!P1 BRA `(.L_x_71) ;  /* 0x0000000000049947 */ /* 0x000fea0003800000 */
[----:B------:R0:W5:Y:S02]  /*3010*/  LDG.E.LTC128B R152, desc[UR36][R8.64+0xa0] ;  /* 0x0000a02408987981 */ /* 0x000164000c1e1920 */
.L_x_71:
[----:B------:R-:W-:Y:S05]  /*3020*/  BSYNC B1 ;  /* 0x0000000000017941 */ /* 0x000fea0003800000 */
.L_x_70:
        /* <DEDUP_REMOVED lines=8> */
.L_x_73:
[----:B------:R-:W-:Y:S05]  /*30b0*/  BSYNC B1 ;  /* 0x0000000000017941 */ /* 0x000fea0003800000 */
.L_x_72:
        /* <DEDUP_REMOVED lines=8> */
.L_x_75:
[----:B------:R-:W-:Y:S05]  /*3140*/  BSYNC B1 ;  /* 0x0000000000017941 */ /* 0x000fea0003800000 */
.L_x_74:
[----:B0----5:R-:W-:Y:S01]  /*3150*/  FMUL R13, R152, R155 ;  /* 0x0000009b980d7220 */ /* 0x021fe20000400000 */
[----:B------:R-:W-:Y:S01]  /*3160*/  ISETP.GT.AND P2, PT, R0, RZ, P1 ;  /* 0x000000ff0000720c */ /* 0x000fe20000f44270 */
[----:B------:R-:W-:Y:S02]  /*3170*/  BSSY B1, `(.L_x_76) ;  /* 0x0000005000017945 */ /* 0x000fe40003800000 */
[----:B------:R-:W-:-:S05]  /*3180*/  FFMA R13, R48, R154, R13 ;  /* 0x0000009a300d7223 */ /* 0x000fca000000000d */
[----:B------:R0:W-:Y:S05]  /*3190*/  @P3 STG.E desc[UR36][R4.64+0xc0], R13 ;  /* 0x0000c00d04003986 */ /* 0x0001ea000c101924 */
[----:B------:R-:W-:Y:S05]  /*31a0*/  @!P2 BRA `(.L_x_77) ;  /* 0x000000000004a947 */ /* 0x000fea0003800000 */
[----:B------:R0:W5:Y:S02]  /*31b0*/  LDG.E.LTC128B R152, desc[UR36][R6.64+0xc4] ;  /* 0x0000c42406987981 */ /* 0x000164000c1e1920 */
.L_x_77:
[----:B------:R-:W-:Y:S05]  /*31c0*/  BSYNC B1 ;  /* 0x0000000000017941 */ /* 0x000fea0003800000 */
.L_x_76:
[----:B-----5:R-:W-:Y:S01]  /*31d0*/  FMUL R12, R152, R155 ;  /* 0x0000009b980c7220 */ /* 0x020fe20000400000 */
[----:B------:R-:W-:Y:S01]  /*31e0*/  ISETP.GT.AND P0, PT, R0, 0x8, P0 ;  /* 0x000000080000780c */ /* 0x000fe20000704270 */
[----:B------:R-:W-:Y:S02]  /*31f0*/  BSSY B1, `(.L_x_78) ;  /* 0x0000005000017945 */ /* 0x000fe40003800000 */
[----:B------:R-:W-:-:S05]  /*3200*/  FFMA R49, R49, R154, R12 ;  /* 0x0000009a31317223 */ /* 0x000fca000000000c */
[----:B------:R0:W-:Y:S05]  /*3210*/  @P2 STG.E desc[UR36][R4.64+0xc4], R49 ;  /* 0x0000c43104002986 */ /* 0x0001ea000c101924 */
[----:B------:R-:W-:Y:S05]  /*3220*/  @!P0 BRA `(.L_x_79) ;  /* 0x0000000000048947 */ /* 0x000fea0003800000 */
[----:B------:R0:W5:Y:S02]  /*3230*/  LDG.E.LTC128B R152, desc[UR36][R8.64+0xc0] ;  /* 0x0000c02408987981 */ /* 0x000164000c1e1920 */
.L_x_79:
[----:B------:R-:W-:Y:S05]  /*3240*/  BSYNC B1 ;  /* 0x0000000000017941 */ /* 0x000fea0003800000 */
.L_x_78:
        /* <DEDUP_REMOVED lines=8> */
.L_x_81:
[----:B------:R-:W-:Y:S05]  /*32d0*/  BSYNC B1 ;  /* 0x0000000000017941 */ /* 0x000fea0003800000 */
.L_x_80:
        /* <DEDUP_REMOVED lines=8> */
.L_x_83:
[----:B------:R-:W-:Y:S05]  /*3360*/  BSYNC B1 ;  /* 0x0000000000017941 */ /* 0x000fea0003800000 */
.L_x_82:
[----:B0----5:R-:W-:Y:S01]  /*3370*/  FMUL R13, R152, R155 ;  /* 0x0000009b980d7220 */ /* 0x021fe20000400000 */
[----:B------:R-:W-:Y:S01]  /*3380*/  ISETP.GT.AND P1, PT, R0, RZ, P0 ;  /* 0x000000ff0000720c */ /* 0x000fe20000724270 */
[----:B------:R-:W-:Y:S02]  /*3390*/  BSSY B1, `(.L_x_84) ;  /* 0x0000005000017945 */ /* 0x000fe40003800000 */
[----:B------:R-:W-:-:S05]  /*33a0*/  FFMA R13, R52, R154, R13 ;  /* 0x0000009a340d7223 */ /* 0x000fca000000000d */
[----:B------:R0:W-:Y:S05]  /*33b0*/  @P3 STG.E desc[UR36][R4.64+0xe0], R13 ;  /* 0x0000e00d04003986 */ /* 0x0001ea000c101924 */
[----:B------:R-:W-:Y:S05]  /*33c0*/  @!P1 BRA `(.L_x_85) ;  /* 0x0000000000049947 */ /* 0x000fea0003800000 */
[----:B------:R0:W5:Y:S02]  /*33d0*/  LDG.E.LTC128B R152, desc[UR36][R6.64+0xe4] ;  /* 0x0000e42406987981 */ /* 0x000164000c1e1920 */
.L_x_85:
[----:B------:R-:W-:Y:S05]  /*33e0*/  BSYNC B1 ;  /* 0x0000000000017941 */ /* 0x000fea0003800000 */
.L_x_84:
[----:B-----5:R-:W-:Y:S01]  /*33f0*/  FMUL R12, R152, R155 ;  /* 0x0000009b980c7220 */ /* 0x020fe20000400000 */
[----:B------:R-:W-:Y:S01]  /*3400*/  ISETP.GT.AND P2, PT, R0, 0x8, P2 ;  /* 0x000000080000780c */ /* 0x000fe20001744270 */
[----:B------:R-:W-:Y:S02]  /*3410*/  BSSY B1, `(.L_x_86) ;  /* 0x0000005000017945 */ /* 0x000fe40003800000 */
[----:B------:R-:W-:-:S05]  /*3420*/  FFMA R53, R53, R154, R12 ;  /* 0x0000009a35357223 */ /* 0x000fca000000000c */
[----:B------:R0:W-:Y:S05]  /*3430*/  @P1 STG.E desc[UR36][R4.64+0xe4], R53 ;  /* 0x0000e43504001986 */ /* 0x0001ea000c101924 */
[----:B------:R-:W-:Y:S05]  /*3440*/  @!P2 BRA `(.L_x_87) ;  /* 0x000000000004a947 */ /* 0x000fea0003800000 */
[----:B------:R0:W5:Y:S02]  /*3450*/  LDG.E.LTC128B R152, desc[UR36][R8.64+0xe0] ;  /* 0x0000e02408987981 */ /* 0x000164000c1e1920 */
.L_x_87:
[----:B------:R-:W-:Y:S05]  /*3460*/  BSYNC B1 ;  /* 0x0000000000017941 */ /* 0x000fea0003800000 */
.L_x_86:
        /* <DEDUP_REMOVED lines=8> */
.L_x_89:
[----:B------:R-:W-:Y:S05]  /*34f0*/  BSYNC B1 ;  /* 0x0000000000017941 */ /* 0x000fea0003800000 */
.L_x_88:
        /* <DEDUP_REMOVED lines=8> */
.L_x_91:
[----:B------:R-:W-:Y:S05]  /*3580*/  BSYNC B1 ;  /* 0x0000000000017941 */ /* 0x000fea0003800000 */
.L_x_90:
[----:B0----5:R-:W-:Y:S01]  /*3590*/  FMUL R13, R152, R155 ;  /* 0x0000009b980d7220 */ /* 0x021fe20000400000 */
[----:B------:R-:W-:Y:S01]  /*35a0*/  ISETP.GT.AND P0, PT, R0, RZ, P2 ;  /* 0x000000ff0000720c */ /* 0x000fe20001704270 */
[----:B------:R-:W-:Y:S02]  /*35b0*/  BSSY B1, `(.L_x_92) ;  /* 0x0000005000017945 */ /* 0x000fe40003800000 */
[----:B------:R-:W-:-:S05]  /*35c0*/  FFMA R13, R56, R154, R13 ;  /* 0x0000009a380d7223 */ /* 0x000fca000000000d */
[----:B------:R0:W-:Y:S05]  /*35d0*/  @P3 STG.E desc[UR36][R4.64+0x100], R13 ;  /* 0x0001000d04003986 */ /* 0x0001ea000c101924 */
[----:B------:R-:W-:Y:S05]  /*35e0*/  @!P0 BRA `(.L_x_93) ;  /* 0x0000000000048947 */ /* 0x000fea0003800000 */
[----:B------:R0:W5:Y:S02]  /*35f0*/  LDG.E.LTC128B R152, desc[UR36][R6.64+0x104] ;  /* 0x0001042406987981 */ /* 0x000164000c1e1920 */
.L_x_93:
[----:B------:R-:W-:Y:S05]  /*3600*/  BSYNC B1 ;  /* 0x0000000000017941 */ /* 0x000fea0003800000 */
.L_x_92:
[----:B-----5:R-:W-:Y:S01]  /*3610*/  FMUL R12, R152, R155 ;  /* 0x0000009b980c7220 */ /* 0x020fe20000400000 */
[----:B------:R-:W-:Y:S01]  /*3620*/  ISETP.GT.AND P1, PT, R0, 0x8, P1 ;  /* 0x000000080000780c */ /* 0x000fe20000f24270 */
[----:B------:R-:W-:Y:S02]  /*3630*/  BSSY B1, `(.L_x_94) ;  /* 0x0000005000017945 */ /* 0x000fe40003800000 */
[----:B------:R-:W-:-:S05]  /*3640*/  FFMA R57, R57, R154, R12 ;  /* 0x0000009a39397223 */ /* 0x000fca000000000c */
[----:B------:R0:W-:Y:S05]  /*3650*/  @P0 STG.E desc[UR36][R4.64+0x104], R57 ;  /* 0x0001043904000986 */ /* 0x0001ea000c101924 */
[----:B------:R-:W-:Y:S05]  /*3660*/  @!P1 BRA `(.L_x_95) ;  /* 0x0000000000049947 */ /* 0x000fea0003800000 */
[----:B------:R0:W5:Y:S02]  /*3670*/  LDG.E.LTC128B R152, desc[UR36][R8.64+0x100] ;  /* 0x0001002408987981 */ /* 0x000164000c1e1920 */
.L_x_95:
[----:B------:R-:W-:Y:S05]  /*3680*/  BSYNC B1 ;  /* 0x0000000000017941 */ /* 0x000fea0003800000 */
.L_x_94:
        /* <DEDUP_REMOVED lines=8> */
.L_x_97:
[----:B------:R-:W-:Y:S05]  /*3710*/  BSYNC B1 ;  /* 0x0000000000017941 */ /* 0x000fea0003800000 */
.L_x_96:
        /* <DEDUP_REMOVED lines=8> */
.L_x_99:
[----:B------:R-:W-:Y:S05]  /*37a0*/  BSYNC B1 ;  /* 0x0000000000017941 */ /* 0x000fea0003800000 */
.L_x_98:
[----:B0----5:R-:W-:Y:S01]  /*37b0*/  FMUL R13, R152, R155 ;  /* 0x0000009b980d7220 */ /* 0x021fe20000400000 */
[----:B------:R-:W-:Y:S01]  /*37c0*/  ISETP.GT.AND P2, PT, R0, RZ, P1 ;  /* 0x000000ff0000720c */ /* 0x000fe20000f44270 */
[----:B------:R-:W-:Y:S02]  /*37d0*/  BSSY B1, `(.L_x_100) ;  /* 0x0000005000017945 */ /* 0x000fe40003800000 */
[----:B------:R-:W-:-:S05]  /*37e0*/  FFMA R13, R60, R154, R13 ;  /* 0x0000009a3c0d7223 */ /* 0x000fca000000000d */
[----:B------:R0:W-:Y:S05]  /*37f0*/  @P3 STG.E desc[UR36][R4.64+0x120], R13 ;  /* 0x0001200d04003986 */ /* 0x0001ea000c101924 */
[----:B------:R-:W-:Y:S05]  /*3800*/  @!P2 BRA `(.L_x_101) ;  /* 0x000000000004a947 */ /* 0x000fea0003800000 */
[----:B------:R0:W5:Y:S02]  /*3810*/  LDG.E.LTC128B R152, desc[UR36][R6.64+0x124] ;  /* 0x0001242406987981 */ /* 0x000164000c1e1920 */
.L_x_101:
[----:B------:R-:W-:Y:S05]  /*3820*/  BSYNC B1 ;  /* 0x0000000000017941 */ /* 0x000fea0003800000 */
.L_x_100:
[----:B-----5:R-:W-:Y:S01]  /*3830*/  FMUL R12, R152, R155 ;  /* 0x0000009b980c7220 */ /* 0x020fe20000400000 */
[----:B------:R-:W-:Y:S01]  /*3840*/  ISETP.GT.AND P0, PT, R0, 0x8, P0 ;  /* 0x000000080000780c */ /* 0x000fe20000704270 */
[----:B------:R-:W-:Y:S02]  /*3850*/  BSSY B1, `(.L_x_102) ;  /* 0x0000005000017945 */ /* 0x000fe40003800000 */
[----:B------:R-:W-:-:S05]  /*3860*/  FFMA R61, R61, R154, R12 ;  /* 0x0000009a3d3d7223 */ /* 0x000fca000000000c */
[----:B------:R0:W-:Y:S05]  /*3870*/  @P2 STG.E desc[UR36][R4.64+0x124], R61 ;  /* 0x0001243d04002986 */ /* 0x0001ea000c101924 */
[----:B------:R-:W-:Y:S05]  /*3880*/  @!P0 BRA `(.L_x_103) ;  /* 0x0000000000048947 */ /* 0x000fea0003800000 */
[----:B------:R0:W5:Y:S02]  /*3890*/  LDG.E.LTC128B R152, desc[UR36][R8.64+0x120] ;  /* 0x0001202408987981 */ /* 0x000164000c1e1920 */
.L_x_103:
[----:B------:R-:W-:Y:S05]  /*38a0*/  BSYNC B1 ;  /* 0x0000000000017941 */ /* 0x000fea0003800000 */
.L_x_102:
        /* <DEDUP_REMOVED lines=8> */
.L_x_105:
[----:B------:R-:W-:Y:S05]  /*3930*/  BSYNC B1 ;  /* 0x0000000000017941 */ /* 0x000fea0003800000 */
.L_x_104:
        /* <DEDUP_REMOVED lines=8> */
.L_x_107:
[----:B------:R-:W-:Y:S05]  /*39c0*/  BSYNC B1 ;  /* 0x0000000000017941 */ /* 0x000fea0003800000 */
.L_x_106:
[----:B0----5:R-:W-:Y:S01]  /*39d0*/  FMUL R13, R152, R155 ;  /* 0x0000009b980d7220 */ /* 0x021fe20000400000 */
[----:B------:R-:W-:Y:S01]  /*39e0*/  ISETP.GT.AND P1, PT, R0, RZ, P0 ;  /* 0x000000ff0000720c */ /* 0x000fe20000724270 */
[----:B------:R-:W-:Y:S02]  /*39f0*/  BSSY B1, `(.L_x_108) ;  /* 0x0000005000017945 */ /* 0x000fe40003800000 */
[----:B------:R-:W-:-:S05]  /*3a00*/  FFMA R13, R64, R154, R13 ;  /* 0x0000009a400d7223 */ /* 0x000fca000000000d */
[----:B------:R0:W-:Y:S05]  /*3a10*/  @P3 STG.E desc[UR36][R4.64+0x140], R13 ;  /* 0x0001400d04003986 */ /* 0x0001ea000c101924 */
[----:B------:R-:W-:Y:S05]  /*3a20*/  @!P1 BRA `(.L_x_109) ;  /* 0x0000000000049947 */ /* 0x000fea0003800000 */
[----:B------:R0:W5:Y:S02]  /*3a30*/  LDG.E.LTC128B R152, desc[UR36][R6.64+0x144] ;  /* 0x0001442406987981 */ /* 0x000164000c1e1920 */
.L_x_109:
[----:B------:R-:W-:Y:S05]  /*3a40*/  BSYNC B1 ;  /* 0x0000000000017941 */ /* 0x000fea0003800000 */
.L_x_108:
[----:B-----5:R-:W-:Y:S01]  /*3a50*/  FMUL R12, R152, R155 ;  /* 0x0000009b980c7220 */ /* 0x020fe20000400000 */
[----:B------:R-:W-:Y:S01]  /*3a60*/  ISETP.GT.AND P2, PT, R0, 0x8, P2 ;  /* 0x000000080000780c */ /* 0x000fe20001744270 */
[----:B------:R-:W-:Y:S02]  /*3a70*/  BSSY B1, `(.L_x_110) ;  /* 0x0000005000017945 */ /* 0x000fe40003800000 */
[----:B------:R-:W-:-:S05]  /*3a80*/  FFMA R65, R65, R154, R12 ;  /* 0x0000009a41417223 */ /* 0x000fca000000000c */
[----:B------:R0:W-:Y:S05]  /*3a90*/  @P1 STG.E desc[UR36][R4.64+0x144], R65 ;  /* 0x0001444104001986 */ /* 0x0001ea000c101924 */
[----:B------:R-:W-:Y:S05]  /*3aa0*/  @!P2 BRA `(.L_x_111) ;  /* 0x000000000004a947 */ /* 0x000fea0003800000 */
[----:B------:R0:W5:Y:S02]  /*3ab0*/  LDG.E.LTC128B R152, desc[UR36][R8.64+0x140] ;  /* 0x0001402408987981 */ /* 0x000164000c1e1920 */
.L_x_111:
[----:B------:R-:W-:Y:S05]  /*3ac0*/  BSYNC B1 ;  /* 0x0000000000017941 */ /* 0x000fea0003800000 */
.L_x_110:
        /* <DEDUP_REMOVED lines=8> */
.L_x_113:
[----:B------:R-:W-:Y:S05]  /*3b50*/  BSYNC B1 ;  /* 0x0000000000017941 */ /* 0x000fea0003800000 */
.L_x_112:
        /* <DEDUP_REMOVED lines=8> */
.L_x_115:
[----:B------:R-:W-:Y:S05]  /*3be0*/  BSYNC B1 ;  /* 0x0000000000017941 */ /* 0x000fea0003800000 */
.L_x_114:
[----:B0----5:R-:W-:Y:S01]  /*3bf0*/  FMUL R13, R152, R155 ;  /* 0x0000009b980d7220 */ /* 0x021fe20000400000 */
[----:B------:R-:W-:Y:S01]  /*3c00*/  ISETP.GT.AND P0, PT, R0, RZ, P2 ;  /* 0x000000ff0000720c */ /* 0x000fe20001704270 */
[----:B------:R-:W-:Y:S02]  /*3c10*/  BSSY B1, `(.L_x_116) ;  /* 0x0000005000017945 */ /* 0x000fe40003800000 */
[----:B------:R-:W-:-:S05]  /*3c20*/  FFMA R13, R68, R154, R13 ;  /* 0x0000009a440d7223 */ /* 0x000fca000000000d */
[----:B------:R0:W-:Y:S05]  /*3c30*/  @P3 STG.E desc[UR36][R4.64+0x160], R13 ;  /* 0x0001600d04003986 */ /* 0x0001ea000c101924 */
[----:B------:R-:W-:Y:S05]  /*3c40*/  @!P0 BRA `(.L_x_117) ;  /* 0x0000000000048947 */ /* 0x000fea0003800000 */
[----:B------:R0:W5:Y:S02]  /*3c50*/  LDG.E.LTC128B R152, desc[UR36][R6.64+0x164] ;  /* 0x0001642406987981 */ /* 0x000164000c1e1920 */
.L_x_117:
[----:B------:R-:W-:Y:S05]  /*3c60*/  BSYNC B1 ;  /* 0x0000000000017941 */ /* 0x000fea0003800000 */
.L_x_116:
[----:B-----5:R-:W-:Y:S01]  /*3c70*/  FMUL R12, R152, R155 ;  /* 0x0000009b980c7220 */ /* 0x020fe20000400000 */
[----:B------:R-:W-:Y:S01]  /*3c80*/  ISETP.GT.AND P1, PT, R0, 0x8, P1 ;  /* 0x000000080000780c */ /* 0x000fe20000f24270 */
[----:B------:R-:W-:Y:S02]  /*3c90*/  BSSY B1, `(.L_x_118) ;  /* 0x0000005000017945 */ /* 0x000fe40003800000 */
[----:B------:R-:W-:-:S05]  /*3ca0*/  FFMA R69, R69, R154, R12 ;  /* 0x0000009a45457223 */ /* 0x000fca000000000c */
[----:B------:R0:W-:Y:S05]  /*3cb0*/  @P0 STG.E desc[UR36][R4.64+0x164], R69 ;  /* 0x0001644504000986 */ /* 0x0001ea000c101924 */
[----:B------:R-:W-:Y:S05]  /*3cc0*/  @!P1 BRA `(.L_x_119) ;  /* 0x0000000000049947 */ /* 0x000fea0003800000 */
[----:B------:R0:W5:Y:S02]  /*3cd0*/  LDG.E.LTC128B R152, desc[UR36][R8.64+0x160] ;  /* 0x0001602408987981 */ /* 0x000164000c1e1920 */
.L_x_119:
[----:B------:R-:W-:Y:S05]  /*3ce0*/  BSYNC B1 ;  /* 0x0000000000017941 */ /* 0x000fea0003800000 */
.L_x_118:
        /* <DEDUP_REMOVED lines=8> */
.L_x_121:
[----:B------:R-:W-:Y:S05]  /*3d70*/  BSYNC B1 ;  /* 0x0000000000017941 */ /* 0x000fea0003800000 */
.L_x_120:
        /* <DEDUP_REMOVED lines=8> */
.L_x_123:
[----:B------:R-:W-:Y:S05]  /*3e00*/  BSYNC B1 ;  /* 0x0000000000017941 */ /* 0x000fea0003800000 */
.L_x_122:
[----:B0----5:R-:W-:Y:S01]  /*3e10*/  FMUL R13, R152, R155 ;  /* 0x0000009b980d7220 */ /* 0x021fe20000400000 */
[----:B------:R-:W-:Y:S01]  /*3e20*/  ISETP.GT.AND P2, PT, R0, RZ, P1 ;  /* 0x000000ff0000720c */ /* 0x000fe20000f44270 */
[----:B------:R-:W-:Y:S02]  /*3e30*/  BSSY B1, `(.L_x_124) ;  /* 0x0000005000017945 */ /* 0x000fe40003800000 */
[----:B------:R-:W-:-:S05]  /*3e40*/  FFMA R13, R72, R154, R13 ;  /* 0x0000009a480d7223 */ /* 0x000fca000000000d */
[----:B------:R0:W-:Y:S05]  /*3e50*/  @P3 STG.E desc[UR36][R4.64+0x180], R13 ;  /* 0x0001800d04003986 */ /* 0x0001ea000c101924 */
[----:B------:R-:W-:Y:S05]  /*3e60*/  @!P2 BRA `(.L_x_125) ;  /* 0x000000000004a947 */ /* 0x000fea0003800000 */
[----:B------:R0:W5:Y:S02]  /*3e70*/  LDG.E.LTC128B R152, desc[UR36][R6.64+0x184] ;  /* 0x0001842406987981 */ /* 0x000164000c1e1920 */
.L_x_125:
[----:B------:R-:W-:Y:S05]  /*3e80*/  BSYNC B1 ;  /* 0x0000000000017941 */ /* 0x000fea0003800000 */
.L_x_124:
[----:B-----5:R-:W-:Y:S01]  /*3e90*/  FMUL R12, R152, R155 ;  /* 0x0000009b980c7220 */ /* 0x020fe20000400000 */
[----:B------:R-:W-:Y:S01]  /*3ea0*/  ISETP.GT.AND P0, PT, R0, 0x8, P0 ;  /* 0x000000080000780c */ /* 0x000fe20000704270 */
[----:B------:R-:W-:Y:S02]  /*3eb0*/  BSSY B1, `(.L_x_126) ;  /* 0x0000005000017945 */ /* 0x000fe40003800000 */
[----:B------:R-:W-:-:S05]  /*3ec0*/  FFMA R73, R73, R154, R12 ;  /* 0x0000009a49497223 */ /* 0x000fca000000000c */
[----:B------:R0:W-:Y:S05]  /*3ed0*/  @P2 STG.E desc[UR36][R4.64+0x184], R73 ;  /* 0x0001844904002986 */ /* 0x0001ea000c101924 */
[----:B------:R-:W-:Y:S05]  /*3ee0*/  @!P0 BRA `(.L_x_127) ;  /* 0x0000000000048947 */ /* 0x000fea0003800000 */
[----:B------:R0:W5:Y:S02]  /*3ef0*/  LDG.E.LTC128B R152, desc[UR36][R8.64+0x180] ;  /* 0x0001802408987981 */ /* 0x000164000c1e1920 */
.L_x_127:
[----:B------:R-:W-:Y:S05]  /*3f00*/  BSYNC B1 ;  /* 0x0000000000017941 */ /* 0x000fea0003800000 */
.L_x_126:
        /* <DEDUP_REMOVED lines=8> */
.L_x_129:
[----:B------:R-:W-:Y:S05]  /*3f90*/  BSYNC B1 ;  /* 0x0000000000017941 */ /* 0x000fea0003800000 */
.L_x_128:
        /* <DEDUP_REMOVED lines=8> */
.L_x_131:
[----:B------:R-:W-:Y:S05]  /*4020*/  BSYNC B1 ;  /* 0x0000000000017941 */ /* 0x000fea0003800000 */
.L_x_130:
[----:B0----5:R-:W-:Y:S01]  /*4030*/  FMUL R13, R152, R155 ;  /* 0x0000009b980d7220 */ /* 0x021fe20000400000 */
[----:B------:R-:W-:Y:S01]  /*4040*/  ISETP.GT.AND P1, PT, R0, RZ, P0 ;  /* 0x000000ff0000720c */ /* 0x000fe20000724270 */
[----:B------:R-:W-:Y:S02]  /*4050*/  BSSY B1, `(.L_x_132) ;  /* 0x0000005000017945 */ /* 0x000fe40003800000 */
[----:B------:R-:W-:-:S05]  /*4060*/  FFMA R13, R76, R154, R13 ;  /* 0x0000009a4c0d7223 */ /* 0x000fca000000000d */
[----:B------:R0:W-:Y:S05]  /*4070*/  @P3 STG.E desc[UR36][R4.64+0x1a0], R13 ;  /* 0x0001a00d04003986 */ /* 0x0001ea000c101924 */
[----:B------:R-:W-:Y:S05]  /*4080*/  @!P1 BRA `(.L_x_133) ;  /* 0x0000000000049947 */ /* 0x000fea0003800000 */
[----:B------:R0:W5:Y:S02]  /*4090*/  LDG.E.LTC128B R152, desc[UR36][R6.64+0x1a4] ;  /* 0x0001a42406987981 */ /* 0x000164000c1e1920 */
.L_x_133:
[----:B------:R-:W-:Y:S05]  /*40a0*/  BSYNC B1 ;  /* 0x0000000000017941 */ /* 0x000fea0003800000 */
.L_x_132:
[----:B-----5:R-:W-:Y:S01]  /*40b0*/  FMUL R12, R152, R155 ;  /* 0x0000009b980c7220 */ /* 0x020fe20000400000 */
[----:B------:R-:W-:Y:S01]  /*40c0*/  ISETP.GT.AND P2, PT, R0, 0x8, P2 ;  /* 0x000000080000780c */ /* 0x000fe20001744270 */
[----:B------:R-:W-:Y:S02]  /*40d0*/  BSSY B1, `(.L_x_134) ;  /* 0x0000005000017945 */ /* 0x000fe40003800000 */
[----:B------:R-:W-:-:S05]  /*40e0*/  FFMA R77, R77, R154, R12 ;  /* 0x0000009a4d4d7223 */ /* 0x000fca000000000c */
[----:B------:R0:W-:Y:S05]  /*40f0*/  @P1 STG.E desc[UR36][R4.64+0x1a4], R77 ;  /* 0x0001a44d04001986 */ /* 0x0001ea000c101924 */
[----:B------:R-:W-:Y:S05]  /*4100*/  @!P2 BRA `(.L_x_135) ;  /* 0x000000000004a947 */ /* 0x000fea0003800000 */
[----:B------:R0:W5:Y:S02]  /*4110*/  LDG.E.LTC128B R152, desc[UR36][R8.64+0x1a0] ;  /* 0x0001a02408987981 */ /* 0x000164000c1e1920 */
.L_x_135:
[----:B------:R-:W-:Y:S05]  /*4120*/  BSYNC B1 ;  /* 0x0000000000017941 */ /* 0x000fea0003800000 */
.L_x_134:
        /* <DEDUP_REMOVED lines=8> */
.L_x_137:
[----:B------:R-:W-:Y:S05]  /*41b0*/  BSYNC B1 ;  /* 0x0000000000017941 */ /* 0x000fea0003800000 */
.L_x_136:
        /* <DEDUP_REMOVED lines=8> */
.L_x_139:
[----:B------:R-:W-:Y:S05]  /*4240*/  BSYNC B1 ;  /* 0x0000000000017941 */ /* 0x000fea0003800000 */
.L_x_138:
[----:B0----5:R-:W-:Y:S01]  /*4250*/  FMUL R13, R152, R155 ;  /* 0x0000009b980d7220 */ /* 0x021fe20000400000 */
[----:B------:R-:W-:Y:S01]  /*4260*/  ISETP.GT.AND P0, PT, R0, RZ, P2 ;  /* 0x000000ff0000720c */ /* 0x000fe20001704270 */
[----:B------:R-:W-:Y:S02]  /*4270*/  BSSY B1, `(.L_x_140) ;  /* 0x0000005000017945 */ /* 0x000fe40003800000 */
[----:B------:R-:W-:-:S05]  /*4280*/  FFMA R13, R80, R154, R13 ;  /* 0x0000009a500d7223 */ /* 0x000fca000000000d */
[----:B------:R0:W-:Y:S05]  /*4290*/  @P3 STG.E desc[UR36][R4.64+0x1c0], R13 ;  /* 0x0001c00d04003986 */ /* 0x0001ea000c101924 */
[----:B------:R-:W-:Y:S05]  /*42a0*/  @!P0 BRA `(.L_x_141) ;  /* 0x0000000000048947 */ /* 0x000fea0003800000 */
[----:B------:R0:W5:Y:S02]  /*42b0*/  LDG.E.LTC128B R152, desc[UR36][R6.64+0x1c4] ;  /* 0x0001c42406987981 */ /* 0x000164000c1e1920 */
.L_x_141:
[----:B------:R-:W-:Y:S05]  /*42c0*/  BSYNC B1 ;  /* 0x0000000000017941 */ /* 0x000fea0003800000 */
.L_x_140:
[----:B-----5:R-:W-:Y:S01]  /*42d0*/  FMUL R12, R152, R155 ;  /* 0x0000009b980c7220 */ /* 0x020fe20000400000 */
[----:B------:R-:W-:Y:S01]  /*42e0*/  ISETP.GT.AND P1, PT, R0, 0x8, P1 ;  /* 0x000000080000780c */ /* 0x000fe20000f24270 */
[----:B------:R-:W-:Y:S02]  /*42f0*/  BSSY B1, `(.L_x_142) ;  /* 0x0000005000017945 */ /* 0x000fe40003800000 */
[----:B------:R-:W-:-:S05]  /*4300*/  FFMA R81, R81, R154, R12 ;  /* 0x0000009a51517223 */ /* 0x000fca000000000c */
[----:B------:R0:W-:Y:S05]  /*4310*/  @P0 STG.E desc[UR36][R4.64+0x1c4], R81 ;  /* 0x0001c45104000986 */ /* 0x0001ea000c101924 */
[----:B------:R-:W-:Y:S05]  /*4320*/  @!P1 BRA `(.L_x_143) ;  /* 0x0000000000049947 */ /* 0x000fea0003800000 */
[----:B------:R0:W5:Y:S02]  /*4330*/  LDG.E.LTC128B R152, desc[UR36][R8.64+0x1c0] ;  /* 0x0001c02408987981 */ /* 0x000164000c1e1920 */
.L_x_143:
[----:B------:R-:W-:Y:S05]  /*4340*/  BSYNC B1 ;  /* 0x0000000000017941 */ /* 0x000fea0003800000 */
.L_x_142:
        /* <DEDUP_REMOVED lines=8> */
.L_x_145:
[----:B------:R-:W-:Y:S05]  /*43d0*/  BSYNC B1 ;  /* 0x0000000000017941 */ /* 0x000fea0003800000 */
.L_x_144:
        /* <DEDUP_REMOVED lines=8> */
.L_x_147:
[----:B------:R-:W-:Y:S05]  /*4460*/  BSYNC B1 ;  /* 0x0000000000017941 */ /* 0x000fea0003800000 */
.L_x_146:
[----:B0----5:R-:W-:Y:S01]  /*4470*/  FMUL R13, R152, R155 ;  /* 0x0000009b980d7220 */ /* 0x021fe20000400000 */
[----:B------:R-:W-:Y:S01]  /*4480*/  ISETP.GT.AND P2, PT, R0, RZ, P1 ;  /* 0x000000ff0000720c */ /* 0x000fe20000f44270 */
[----:B------:R-:W-:Y:S02]  /*4490*/  BSSY B1, `(.L_x_148) ;  /* 0x0000005000017945 */ /* 0x000fe40003800000 */
[----:B------:R-:W-:-:S05]  /*44a0*/  FFMA R13, R84, R154, R13 ;  /* 0x0000009a540d7223 */ /* 0x000fca000000000d */
[----:B------:R0:W-:Y:S05]  /*44b0*/  @P3 STG.E desc[UR36][R4.64+0x1e0], R13 ;  /* 0x0001e00d04003986 */ /* 0x0001ea000c101924 */
[----:B------:R-:W-:Y:S05]  /*44c0*/  @!P2 BRA `(.L_x_149) ;  /* 0x000000000004a947 */ /* 0x000fea0003800000 */
[----:B------:R0:W5:Y:S02]  /*44d0*/  LDG.E.LTC128B R152, desc[UR36][R6.64+0x1e4] ;  /* 0x0001e42406987981 */ /* 0x000164000c1e1920 */
.L_x_149:
[----:B------:R-:W-:Y:S05]  /*44e0*/  BSYNC B1 ;  /* 0x0000000000017941 */ /* 0x000fea0003800000 */
.L_x_148:
[----:B-----5:R-:W-:Y:S01]  /*44f0*/  FMUL R12, R152, R155 ;  /* 0x0000009b980c7220 */ /* 0x020fe20000400000 */
[----:B------:R-:W-:Y:S01]  /*4500*/  ISETP.GT.AND P0, PT, R0, 0x8, P0 ;  /* 0x000000080000780c */ /* 0x000fe20000704270 */
[----:B------:R-:W-:Y:S02]  /*4510*/  BSSY B1, `(.L_x_150) ;  /* 0x0000005000017945 */ /* 0x000fe40003800000 */
[----:B------:R-:W-:-:S05]  /*4520*/  FFMA R85, R85, R154, R12 ;  /* 0x0000009a55557223 */ /* 0x000fca000000000c */
[----:B------:R0:W-:Y:S05]  /*4530*/  @P2 STG.E desc[UR36][R4.64+0x1e4], R85 ;  /* 0x0001e45504002986 */ /* 0x0001ea000c101924 */
[----:B------:R-:W-:Y:S05]  /*4540*/  @!P0 BRA `(.L_x_151) ;  /* 0x0000000000048947 */ /* 0x000fea0003800000 */
[----:B------:R0:W5:Y:S02]  /*4550*/  LDG.E.LTC128B R152, desc[UR36][R8.64+0x1e0] ;  /* 0x0001e02408987981 */ /* 0x000164000c1e1920 */
.L_x_151:
[----:B------:R-:W-:Y:S05]  /*4560*/  BSYNC B1 ;  /* 0x0000000000017941 */ /* 0x000fea0003800000 */
.L_x_150:
        /* <DEDUP_REMOVED lines=8> */
.L_x_153:
[----:B------:R-:W-:Y:S05]  /*45f0*/  BSYNC B1 ;  /* 0x0000000000017941 */ /* 0x000fea0003800000 */
.L_x_152:
        /* <DEDUP_REMOVED lines=8> */
.L_x_155:
[----:B------:R-:W-:Y:S05]  /*4680*/  BSYNC B1 ;  /* 0x0000000000017941 */ /* 0x000fea0003800000 */
.L_x_154:
[----:B0----5:R-:W-:Y:S01]  /*4690*/  FMUL R13, R152, R155 ;  /* 0x0000009b980d7220 */ /* 0x021fe20000400000 */
[----:B------:R-:W-:Y:S01]  /*46a0*/  ISETP.GT.AND P1, PT, R0, RZ, P0 ;  /* 0x000000ff0000720c */ /* 0x000fe20000724270 */
[----:B------:R-:W-:Y:S02]  /*46b0*/  BSSY B1, `(.L_x_156) ;  /* 0x0000005000017945 */ /* 0x000fe40003800000 */
[----:B------:R-:W-:-:S05]  /*46c0*/  FFMA R13, R88, R154, R13 ;  /* 0x0000009a580d7223 */ /* 0x000fca000000000d */
[----:B------:R0:W-:Y:S05]  /*46d0*/  @P3 STG.E desc[UR36][R4.64+0x200], R13 ;  /* 0x0002000d04003986 */ /* 0x0001ea000c101924 */
[----:B------:R-:W-:Y:S05]  /*46e0*/  @!P1 BRA `(.L_x_157) ;  /* 0x0000000000049947 */ /* 0x000fea0003800000 */
[----:B------:R0:W5:Y:S02]  /*46f0*/  LDG.E.LTC128B R152, desc[UR36][R6.64+0x204] ;  /* 0x0002042406987981 */ /* 0x000164000c1e1920 */
.L_x_157:
[----:B------:R-:W-:Y:S05]  /*4700*/  BSYNC B1 ;  /* 0x0000000000017941 */ /* 0x000fea0003800000 */
.L_x_156:
[----:B-----5:R-:W-:Y:S01]  /*4710*/  FMUL R12, R152, R155 ;  /* 0x0000009b980c7220 */ /* 0x020fe20000400000 */
[----:B------:R-:W-:Y:S01]  /*4720*/  ISETP.GT.AND P2, PT, R0, 0x8, P2 ;  /* 0x000000080000780c */ /* 0x000fe20001744270 */
[----:B------:R-:W-:Y:S02]  /*4730*/  BSSY B1, `(.L_x_158) ;  /* 0x0000005000017945 */ /* 0x000fe40003800000 */
[----:B------:R-:W-:-:S05]  /*4740*/  FFMA R89, R89, R154, R12 ;  /* 0x0000009a59597223 */ /* 0x000fca000000000c */
[----:B------:R0:W-:Y:S05]  /*4750*/  @P1 STG.E desc[UR36][R4.64+0x204], R89 ;  /* 0x0002045904001986 */ /* 0x0001ea000c101924 */
[----:B------:R-:W-:Y:S05]  /*4760*/  @!P2 BRA `(.L_x_159) ;  /* 0x000000000004a947 */ /* 0x000fea0003800000 */
[----:B------:R0:W5:Y:S02]  /*4770*/  LDG.E.LTC128B R152, desc[UR36][R8.64+0x200] ;  /* 0x0002002408987981 */ /* 0x000164000c1e1920 */
.L_x_159:
[----:B------:R-:W-:Y:S05]  /*4780*/  BSYNC B1 ;  /* 0x0000000000017941 */ /* 0x000fea0003800000 */
.L_x_158:
        /* <DEDUP_REMOVED lines=8> */
.L_x_161:
[----:B------:R-:W-:Y:S05]  /*4810*/  BSYNC B1 ;  /* 0x0000000000017941 */ /* 0x000fea0003800000 */
.L_x_160:
        /* <DEDUP_REMOVED lines=8> */
.L_x_163:
[----:B------:R-:W-:Y:S05]  /*48a0*/  BSYNC B1 ;  /* 0x0000000000017941 */ /* 0x000fea0003800000 */
.L_x_162:
[----:B0----5:R-:W-:Y:S01]  /*48b0*/  FMUL R13, R152, R155 ;  /* 0x0000009b980d7220 */ /* 0x021fe20000400000 */
[----:B------:R-:W-:Y:S01]  /*48c0*/  ISETP.GT.AND P0, PT, R0, RZ, P2 ;  /* 0x000000ff0000720c */ /* 0x000fe20001704270 */
[----:B------:R-:W-:Y:S02]  /*48d0*/  BSSY B1, `(.L_x_164) ;  /* 0x0000005000017945 */ /* 0x000fe40003800000 */
[----:B------:R-:W-:-:S05]  /*48e0*/  FFMA R13, R92, R154, R13 ;  /* 0x0000009a5c0d7223 */ /* 0x000fca000000000d */
[----:B------:R0:W-:Y:S05]  /*48f0*/  @P3 STG.E desc[UR36][R4.64+0x220], R13 ;  /* 0x0002200d04003986 */ /* 0x0001ea000c101924 */
[----:B------:R-:W-:Y:S05]  /*4900*/  @!P0 BRA `(.L_x_165) ;  /* 0x0000000000048947 */ /* 0x000fea0003800000 */
[----:B------:R0:W5:Y:S02]  /*4910*/  LDG.E.LTC128B R152, desc[UR36][R6.64+0x224] ;  /* 0x0002242406987981 */ /* 0x000164000c1e1920 */
.L_x_165:
[----:B------:R-:W-:Y:S05]  /*4920*/  BSYNC B1 ;  /* 0x0000000000017941 */ /* 0x000fea0003800000 */
.L_x_164:
[----:B-----5:R-:W-:Y:S01]  /*4930*/  FMUL R12, R152, R155 ;  /* 0x0000009b980c7220 */ /* 0x020fe20000400000 */
[----:B------:R-:W-:Y:S01]  /*4940*/  ISETP.GT.AND P1, PT, R0, 0x8, P1 ;  /* 0x000000080000780c */ /* 0x000fe20000f24270 */
[----:B------:R-:W-:Y:S02]  /*4950*/  BSSY B1, `(.L_x_166) ;  /* 0x0000005000017945 */ /* 0x000fe40003800000 */
[----:B------:R-:W-:-:S05]  /*4960*/  FFMA R93, R93, R154, R12 ;  /* 0x0000009a5d5d7223 */ /* 0x000fca000000000c */
[----:B------:R0:W-:Y:S05]  /*4970*/  @P0 STG.E desc[UR36][R4.64+0x224], R93 ;  /* 0x0002245d04000986 */ /* 0x0001ea000c101924 */
[----:B------:R-:W-:Y:S05]  /*4980*/  @!P1 BRA `(.L_x_167) ;  /* 0x0000000000049947 */ /* 0x000fea0003800000 */
[----:B------:R0:W5:Y:S02]  /*4990*/  LDG.E.LTC128B R152, desc[UR36][R8.64+0x220] ;  /* 0x0002202408987981 */ /* 0x000164000c1e1920 */
.L_x_167:
[----:B------:R-:W-:Y:S05]  /*49a0*/  BSYNC B1 ;  /* 0x0000000000017941 */ /* 0x000fea0003800000 */
.L_x_166:
        /* <DEDUP_REMOVED lines=8> */
.L_x_169:
[----:B------:R-:W-:Y:S05]  /*4a30*/  BSYNC B1 ;  /* 0x0000000000017941 */ /* 0x000fea0003800000 */
.L_x_168:
        /* <DEDUP_REMOVED lines=8> */
.L_x_171:
[----:B------:R-:W-:Y:S05]  /*4ac0*/  BSYNC B1 ;  /* 0x0000000000017941 */ /* 0x000fea0003800000 */
.L_x_170:
[----:B0----5:R-:W-:Y:S01]  /*4ad0*/  FMUL R13, R152, R155 ;  /* 0x0000009b980d7220 */ /* 0x021fe20000400000 */
[----:B------:R-:W-:Y:S01]  /*4ae0*/  ISETP.GT.AND P2, PT, R0, RZ, P1 ;  /* 0x000000ff0000720c */ /* 0x000fe20000f44270 */
[----:B------:R-:W-:Y:S02]  /*4af0*/  BSSY B1, `(.L_x_172) ;  /* 0x0000005000017945 */ /* 0x000fe40003800000 */
[----:B------:R-:W-:-:S05]  /*4b00*/  FFMA R13, R96, R154, R13 ;  /* 0x0000009a600d7223 */ /* 0x000fca000000000d */
[----:B------:R0:W-:Y:S05]  /*4b10*/  @P3 STG.E desc[UR36][R4.64+0x240], R13 ;  /* 0x0002400d04003986 */ /* 0x0001ea000c101924 */
[----:B------:R-:W-:Y:S05]  /*4b20*/  @!P2 BRA `(.L_x_173) ;  /* 0x000000000004a947 */ /* 0x000fea0003800000 */
[----:B------:R0:W5:Y:S02]  /*4b30*/  LDG.E.LTC128B R152, desc[UR36][R6.64+0x244] ;  /* 0x0002442406987981 */ /* 0x000164000c1e1920 */
.L_x_173:
[----:B------:R-:W-:Y:S05]  /*4b40*/  BSYNC B1 ;  /* 0x0000000000017941 */ /* 0x000fea0003800000 */
.L_x_172:
[----:B-----5:R-:W-:Y:S01]  /*4b50*/  FMUL R12, R152, R155 ;  /* 0x0000009b980c7220 */ /* 0x020fe20000400000 */
[----:B------:R-:W-:Y:S01]  /*4b60*/  ISETP.GT.AND P0, PT, R0, 0x8, P0 ;  /* 0x000000080000780c */ /* 0x000fe20000704270 */
[----:B------:R-:W-:Y:S02]  /*4b70*/  BSSY B1, `(.L_x_174) ;  /* 0x0000005000017945 */ /* 0x000fe40003800000 */
[----:B------:R-:W-:-:S05]  /*4b80*/  FFMA R97, R97, R154, R12 ;  /* 0x0000009a61617223 */ /* 0x000fca000000000c */
[----:B------:R0:W-:Y:S05]  /*4b90*/  @P2 STG.E desc[UR36][R4.64+0x244], R97 ;  /* 0x0002446104002986 */ /* 0x0001ea000c101924 */
[----:B------:R-:W-:Y:S05]  /*4ba0*/  @!P0 BRA `(.L_x_175) ;  /* 0x0000000000048947 */ /* 0x000fea0003800000 */
[----:B------:R0:W5:Y:S02]  /*4bb0*/  LDG.E.LTC128B R152, desc[UR36][R8.64+0x240] ;  /* 0x0002402408987981 */ /* 0x000164000c1e1920 */
.L_x_175:
[----:B------:R-:W-:Y:S05]  /*4bc0*/  BSYNC B1 ;  /* 0x0000000000017941 */ /* 0x000fea0003800000 */
.L_x_174:
        /* <DEDUP_REMOVED lines=8> */
.L_x_177:
[----:B------:R-:W-:Y:S05]  /*4c50*/  BSYNC B1 ;  /* 0x0000000000017941 */ /* 0x000fea0003800000 */
.L_x_176:
        /* <DEDUP_REMOVED lines=8> */
.L_x_179:
[----:B------:R-:W-:Y:S05]  /*4ce0*/  BSYNC B1 ;  /* 0x0000000000017941 */ /* 0x000fea0003800000 */
.L_x_178:
[----:B0----5:R-:W-:Y:S01]  /*4cf0*/  FMUL R13, R152, R155 ;  /* 0x0000009b980d7220 */ /* 0x021fe20000400000 */
[----:B------:R-:W-:Y:S01]  /*4d00*/  ISETP.GT.AND P1, PT, R0, RZ, P0 ;  /* 0x000000ff0000720c */ /* 0x000fe20000724270 */
[----:B------:R-:W-:Y:S02]  /*4d10*/  BSSY B1, `(.L_x_180) ;  /* 0x0000005000017945 */ /* 0x000fe40003800000 */
[----:B------:R-:W-:-:S05]  /*4d20*/  FFMA R13, R100, R154, R13 ;  /* 0x0000009a640d7223 */ /* 0x000fca000000000d */
[----:B------:R0:W-:Y:S05]  /*4d30*/  @P3 STG.E desc[UR36][R4.64+0x260], R13 ;  /* 0x0002600d04003986 */ /* 0x0001ea000c101924 */
[----:B------:R-:W-:Y:S05]  /*4d40*/  @!P1 BRA `(.L_x_181) ;  /* 0x0000000000049947 */ /* 0x000fea0003800000 */
[----:B------:R0:W5:Y:S02]  /*4d50*/  LDG.E.LTC128B R152, desc[UR36][R6.64+0x264] ;  /* 0x0002642406987981 */ /* 0x000164000c1e1920 */
.L_x_181:
[----:B------:R-:W-:Y:S05]  /*4d60*/  BSYNC B1 ;  /* 0x0000000000017941 */ /* 0x000fea0003800000 */
.L_x_180:
[----:B-----5:R-:W-:Y:S01]  /*4d70*/  FMUL R12, R152, R155 ;  /* 0x0000009b980c7220 */ /* 0x020fe20000400000 */
[----:B------:R-:W-:Y:S01]  /*4d80*/  ISETP.GT.AND P2, PT, R0, 0x8, P2 ;  /* 0x000000080000780c */ /* 0x000fe20001744270 */
[----:B------:R-:W-:Y:S02]  /*4d90*/  BSSY B1, `(.L_x_182) ;  /* 0x0000005000017945 */ /* 0x000fe40003800000 */
[----:B------:R-:W-:-:S05]  /*4da0*/  FFMA R101, R101, R154, R12 ;  /* 0x0000009a65657223 */ /* 0x000fca000000000c */
[----:B------:R0:W-:Y:S05]  /*4db0*/  @P1 STG.E desc[UR36][R4.64+0x264], R101 ;  /* 0x0002646504001986 */ /* 0x0001ea000c101924 */
[----:B------:R-:W-:Y:S05]  /*4dc0*/  @!P2 BRA `(.L_x_183) ;  /* 0x000000000004a947 */ /* 0x000fea0003800000 */
[----:B------:R0:W5:Y:S02]  /*4dd0*/  LDG.E.LTC128B R152, desc[UR36][R8.64+0x260] ;  /* 0x0002602408987981 */ /* 0x000164000c1e1920 */
.L_x_183:
[----:B------:R-:W-:Y:S05]  /*4de0*/  BSYNC B1 ;  /* 0x0000000000017941 */ /* 0x000fea0003800000 */
.L_x_182:
        /* <DEDUP_REMOVED lines=8> */
.L_x_185:
[----:B------:R-:W-:Y:S05]  /*4e70*/  BSYNC B1 ;  /* 0x0000000000017941 */ /* 0x000fea0003800000 */
.L_x_184:
        /* <DEDUP_REMOVED lines=8> */
.L_x_187:
[----:B------:R-:W-:Y:S05]  /*4f00*/  BSYNC B1 ;  /* 0x0000000000017941 */ /* 0x000fea0003800000 */
.L_x_186:
[----:B0----5:R-:W-:Y:S01]  /*4f10*/  FMUL R13, R152, R155 ;  /* 0x0000009b980d7220 */ /* 0x021fe20000400000 */
[----:B------:R-:W-:Y:S01]  /*4f20*/  ISETP.GT.AND P0, PT, R0, RZ, P2 ;  /* 0x000000ff0000720c */ /* 0x000fe20001704270 */
[----:B------:R-:W-:Y:S02]  /*4f30*/  BSSY B1, `(.L_x_188) ;  /* 0x0000005000017945 */ /* 0x000fe40003800000 */
[----:B------:R-:W-:-:S05]  /*4f40*/  FFMA R13, R104, R154, R13 ;  /* 0x0000009a680d7223 */ /* 0x000fca000000000d */
[----:B------:R0:W-:Y:S05]  /*4f50*/  @P3 STG.E desc[UR36][R4.64+0x280], R13 ;  /* 0x0002800d04003986 */ /* 0x0001ea000c101924 */
[----:B------:R-:W-:Y:S05]  /*4f60*/  @!P0 BRA `(.L_x_189) ;  /* 0x0000000000048947 */ /* 0x000fea0003800000 */
[----:B------:R0:W5:Y:S02]  /*4f70*/  LDG.E.LTC128B R152, desc[UR36][R6.64+0x284] ;  /* 0x0002842406987981 */ /* 0x000164000c1e1920 */
.L_x_189:
[----:B------:R-:W-:Y:S05]  /*4f80*/  BSYNC B1 ;  /* 0x0000000000017941 */ /* 0x000fea0003800000 */
.L_x_188:
[----:B-----5:R-:W-:Y:S01]  /*4f90*/  FMUL R12, R152, R155 ;  /* 0x0000009b980c7220 */ /* 0x020fe20000400000 */
[----:B------:R-:W-:Y:S01]  /*4fa0*/  ISETP.GT.AND P1, PT, R0, 0x8, P1 ;  /* 0x000000080000780c */ /* 0x000fe20000f24270 */
[----:B------:R-:W-:Y:S02]  /*4fb0*/  BSSY B1, `(.L_x_190) ;  /* 0x0000005000017945 */ /* 0x000fe40003800000 */
[----:B------:R-:W-:-:S05]  /*4fc0*/  FFMA R105, R105, R154, R12 ;  /* 0x0000009a69697223 */ /* 0x000fca000000000c */
[----:B------:R0:W-:Y:S05]  /*4fd0*/  @P0 STG.E desc[UR36][R4.64+0x284], R105 ;  /* 0x0002846904000986 */ /* 0x0001ea000c101924 */
[----:B------:R-:W-:Y:S05]  /*4fe0*/  @!P1 BRA `(.L_x_191) ;  /* 0x0000000000049947 */ /* 0x000fea0003800000 */
[----:B------:R0:W5:Y:S02]  /*4ff0*/  LDG.E.LTC128B R152, desc[UR36][R8.64+0x280] ;  /* 0x0002802408987981 */ /* 0x000164000c1e1920 */
.L_x_191:
[----:B------:R-:W-:Y:S05]  /*5000*/  BSYNC B1 ;  /* 0x0000000000017941 */ /* 0x000fea0003800000 */
.L_x_190:
        /* <DEDUP_REMOVED lines=8> */
.L_x_193:
[----:B------:R-:W-:Y:S05]  /*5090*/  BSYNC B1 ;  /* 0x0000000000017941 */ /* 0x000fea0003800000 */
.L_x_192:
        /* <DEDUP_REMOVED lines=8> */
.L_x_195:
[----:B------:R-:W-:Y:S05]  /*5120*/  BSYNC B1 ;  /* 0x0000000000017941 */ /* 0x000fea0003800000 */
.L_x_194:
[----:B0----5:R-:W-:Y:S01]  /*5130*/  FMUL R13, R152, R155 ;  /* 0x0000009b980d7220 */ /* 0x021fe20000400000 */
[----:B------:R-:W-:Y:S01]  /*5140*/  ISETP.GT.AND P2, PT, R0, RZ, P1 ;  /* 0x000000ff0000720c */ /* 0x000fe20000f44270 */
[----:B------:R-:W-:Y:S02]  /*5150*/  BSSY B1, `(.L_x_196) ;  /* 0x0000005000017945 */ /* 0x000fe40003800000 */
[----:B------:R-:W-:-:S05]  /*5160*/  FFMA R13, R108, R154, R13 ;  /* 0x0000009a6c0d7223 */ /* 0x000fca000000000d */
[----:B------:R0:W-:Y:S05]  /*5170*/  @P3 STG.E desc[UR36][R4.64+0x2a0], R13 ;  /* 0x0002a00d04003986 */ /* 0x0001ea000c101924 */
[----:B------:R-:W-:Y:S05]  /*5180*/  @!P2 BRA `(.L_x_197) ;  /* 0x000000000004a947 */ /* 0x000fea0003800000 */
[----:B------:R0:W5:Y:S02]  /*5190*/  LDG.E.LTC128B R152, desc[UR36][R6.64+0x2a4] ;  /* 0x0002a42406987981 */ /* 0x000164000c1e1920 */
.L_x_197:
[----:B------:R-:W-:Y:S05]  /*51a0*/  BSYNC B1 ;  /* 0x0000000000017941 */ /* 0x000fea0003800000 */
.L_x_196:
[----:B-----5:R-:W-:Y:S01]  /*51b0*/  FMUL R12, R152, R155 ;  /* 0x0000009b980c7220 */ /* 0x020fe20000400000 */
[----:B------:R-:W-:Y:S01]  /*51c0*/  ISETP.GT.AND P0, PT, R0, 0x8, P0 ;  /* 0x000000080000780c */ /* 0x000fe20000704270 */
[----:B------:R-:W-:Y:S02]  /*51d0*/  BSSY B1, `(.L_x_198) ;  /* 0x0000005000017945 */ /* 0x000fe40003800000 */
[----:B------:R-:W-:-:S05]  /*51e0*/  FFMA R109, R109, R154, R12 ;  /* 0x0000009a6d6d7223 */ /* 0x000fca000000000c */
[----:B------:R0:W-:Y:S05]  /*51f0*/  @P2 STG.E desc[UR36][R4.64+0x2a4], R109 ;  /* 0x0002a46d04002986 */ /* 0x0001ea000c101924 */
[----:B------:R-:W-:Y:S05]  /*5200*/  @!P0 BRA `(.L_x_199) ;  /* 0x0000000000048947 */ /* 0x000fea0003800000 */
[----:B------:R0:W5:Y:S02]  /*5210*/  LDG.E.LTC128B R152, desc[UR36][R8.64+0x2a0] ;  /* 0x0002a02408987981 */ /* 0x000164000c1e1920 */
.L_x_199:
[----:B------:R-:W-:Y:S05]  /*5220*/  BSYNC B1 ;  /* 0x0000000000017941 */ /* 0x000fea0003800000 */
.L_x_198:
        /* <DEDUP_REMOVED lines=8> */
.L_x_201:
[----:B------:R-:W-:Y:S05]  /*52b0*/  BSYNC B1 ;  /* 0x0000000000017941 */ /* 0x000fea0003800000 */
.L_x_200:
        /* <DEDUP_REMOVED lines=8> */
.L_x_203:
[----:B------:R-:W-:Y:S05]  /*5340*/  BSYNC B1 ;  /* 0x0000000000017941 */ /* 0x000fea0003800000 */
.L_x_202:
[----:B0----5:R-:W-:Y:S01]  /*5350*/  FMUL R13, R152, R155 ;  /* 0x0000009b980d7220 */ /* 0x021fe20000400000 */
[----:B------:R-:W-:Y:S01]  /*5360*/  ISETP.GT.AND P1, PT, R0, RZ, P0 ;  /* 0x000000ff0000720c */ /* 0x000fe20000724270 */
[----:B------:R-:W-:Y:S02]  /*5370*/  BSSY B1, `(.L_x_204) ;  /* 0x0000005000017945 */ /* 0x000fe40003800000 */
[----:B------:R-:W-:-:S05]  /*5380*/  FFMA R13, R112, R154, R13 ;  /* 0x0000009a700d7223 */ /* 0x000fca000000000d */
[----:B------:R0:W-:Y:S05]  /*5390*/  @P3 STG.E desc[UR36][R4.64+0x2c0], R13 ;  /* 0x0002c00d04003986 */ /* 0x0001ea000c101924 */
[----:B------:R-:W-:Y:S05]  /*53a0*/  @!P1 BRA `(.L_x_205) ;  /* 0x0000000000049947 */ /* 0x000fea0003800000 */
[----:B------:R0:W5:Y:S02]  /*53b0*/  LDG.E.LTC128B R152, desc[UR36][R6.64+0x2c4] ;  /* 0x0002c42406987981 */ /* 0x000164000c1e1920 */
.L_x_205:
[----:B------:R-:W-:Y:S05]  /*53c0*/  BSYNC B1 ;  /* 0x0000000000017941 */ /* 0x000fea0003800000 */
.L_x_204:
[----:B-----5:R-:W-:Y:S01]  /*53d0*/  FMUL R12, R152, R155 ;  /* 0x0000009b980c7220 */ /* 0x020fe20000400000 */
[----:B------:R-:W-:Y:S01]  /*53e0*/  ISETP.GT.AND P2, PT, R0, 0x8, P2 ;  /* 0x000000080000780c */ /* 0x000fe20001744270 */
[----:B------:R-:W-:Y:S02]  /*53f0*/  BSSY B1, `(.L_x_206) ;  /* 0x0000005000017945 */ /* 0x000fe40003800000 */
[----:B------:R-:W-:-:S05]  /*5400*/  FFMA R113, R113, R154, R12 ;  /* 0x0000009a71717223 */ /* 0x000fca000000000c */
[----:B------:R0:W-:Y:S05]  /*5410*/  @P1 STG.E desc[UR36][R4.64+0x2c4], R113 ;  /* 0x0002c47104001986 */ /* 0x0001ea000c101924 */
[----:B------:R-:W-:Y:S05]  /*5420*/  @!P2 BRA `(.L_x_207) ;  /* 0x000000000004a947 */ /* 0x000fea0003800000 */
[----:B------:R0:W5:Y:S02]  /*5430*/  LDG.E.LTC128B R152, desc[UR36][R8.64+0x2c0] ;  /* 0x0002c02408987981 */ /* 0x000164000c1e1920 */
.L_x_207:
[----:B------:R-:W-:Y:S05]  /*5440*/  BSYNC B1 ;  /* 0x0000000000017941 */ /* 0x000fea0003800000 */
.L_x_206:
        /* <DEDUP_REMOVED lines=8> */
.L_x_209:
[----:B------:R-:W-:Y:S05]  /*54d0*/  BSYNC B1 ;  /* 0x0000000000017941 */ /* 0x000fea0003800000 */
.L_x_208:
        /* <DEDUP_REMOVED lines=8> */
.L_x_211:
[----:B------:R-:W-:Y:S05]  /*5560*/  BSYNC B1 ;  /* 0x0000000000017941 */ /* 0x000fea0003800000 */
.L_x_210:
[----:B0----5:R-:W-:Y:S01]  /*5570*/  FMUL R13, R152, R155 ;  /* 0x0000009b980d7220 */ /* 0x021fe20000400000 */
[----:B------:R-:W-:Y:S01]  /*5580*/  ISETP.GT.AND P0, PT, R0, RZ, P2 ;  /* 0x000000ff0000720c */ /* 0x000fe20001704270 */
[----:B------:R-:W-:Y:S02]  /*5590*/  BSSY B1, `(.L_x_212) ;  /* 0x0000005000017945 */ /* 0x000fe40003800000 */
[----:B------:R-:W-:-:S05]  /*55a0*/  FFMA R13, R116, R154, R13 ;  /* 0x0000009a740d7223 */ /* 0x000fca000000000d */
[----:B------:R0:W-:Y:S05]  /*55b0*/  @P3 STG.E desc[UR36][R4.64+0x2e0], R13 ;  /* 0x0002e00d04003986 */ /* 0x0001ea000c101924 */
[----:B------:R-:W-:Y:S05]  /*55c0*/  @!P0 BRA `(.L_x_213) ;  /* 0x0000000000048947 */ /* 0x000fea0003800000 */
[----:B------:R0:W5:Y:S02]  /*55d0*/  LDG.E.LTC128B R152, desc[UR36][R6.64+0x2e4] ;  /* 0x0002e42406987981 */ /* 0x000164000c1e1920 */
.L_x_213:
[----:B------:R-:W-:Y:S05]  /*55e0*/  BSYNC B1 ;  /* 0x0000000000017941 */ /* 0x000fea0003800000 */
.L_x_212:
[----:B-----5:R-:W-:Y:S01]  /*55f0*/  FMUL R12, R152, R155 ;  /* 0x0000009b980c7220 */ /* 0x020fe20000400000 */
[----:B------:R-:W-:Y:S01]  /*5600*/  ISETP.GT.AND P1, PT, R0, 0x8, P1 ;  /* 0x000000080000780c */ /* 0x000fe20000f24270 */
[----:B------:R-:W-:Y:S02]  /*5610*/  BSSY B1, `(.L_x_214) ;  /* 0x0000005000017945 */ /* 0x000fe40003800000 */
[----:B------:R-:W-:-:S05]  /*5620*/  FFMA R117, R117, R154, R12 ;  /* 0x0000009a75757223 */ /* 0x000fca000000000c */
[----:B------:R0:W-:Y:S05]  /*5630*/  @P0 STG.E desc[UR36][R4.64+0x2e4], R117 ;  /* 0x0002e47504000986 */ /* 0x0001ea000c101924 */
[----:B------:R-:W-:Y:S05]  /*5640*/  @!P1 BRA `(.L_x_215) ;  /* 0x0000000000049947 */ /* 0x000fea0003800000 */
[----:B------:R0:W5:Y:S02]  /*5650*/  LDG.E.LTC128B R152, desc[UR36][R8.64+0x2e0] ;  /* 0x0002e02408987981 */ /* 0x000164000c1e1920 */
.L_x_215:
[----:B------:R-:W-:Y:S05]  /*5660*/  BSYNC B1 ;  /* 0x0000000000017941 */ /* 0x000fea0003800000 */
.L_x_214:
        /* <DEDUP_REMOVED lines=8> */
.L_x_217:
[----:B------:R-:W-:Y:S05]  /*56f0*/  BSYNC B1 ;  /* 0x0000000000017941 */ /* 0x000fea0003800000 */
.L_x_216:
        /* <DEDUP_REMOVED lines=8> */
.L_x_219:
[----:B------:R-:W-:Y:S05]  /*5780*/  BSYNC B1 ;  /* 0x0000000000017941 */ /* 0x000fea0003800000 */
.L_x_218:
[----:B0----5:R-:W-:Y:S01]  /*5790*/  FMUL R13, R152, R155 ;  /* 0x0000009b980d7220 */ /* 0x021fe20000400000 */
[----:B------:R-:W-:Y:S01]  /*57a0*/  ISETP.GT.AND P2, PT, R0, RZ, P1 ;  /* 0x000000ff0000720c */ /* 0x000fe20000f44270 */
[----:B------:R-:W-:Y:S02]  /*57b0*/  BSSY B1, `(.L_x_220) ;  /* 0x0000005000017945 */ /* 0x000fe40003800000 */
[----:B------:R-:W-:-:S05]  /*57c0*/  FFMA R13, R120, R154, R13 ;  /* 0x0000009a780d7223 */ /* 0x000fca000000000d */
[----:B------:R0:W-:Y:S05]  /*57d0*/  @P3 STG.E desc[UR36][R4.64+0x300], R13 ;  /* 0x0003000d04003986 */ /* 0x0001ea000c101924 */
[----:B------:R-:W-:Y:S05]  /*57e0*/  @!P2 BRA `(.L_x_221) ;  /* 0x000000000004a947 */ /* 0x000fea0003800000 */
[----:B------:R0:W5:Y:S02]  /*57f0*/  LDG.E.LTC128B R152, desc[UR36][R6.64+0x304] ;  /* 0x0003042406987981 */ /* 0x000164000c1e1920 */
.L_x_221:
[----:B------:R-:W-:Y:S05]  /*5800*/  BSYNC B1 ;  /* 0x0000000000017941 */ /* 0x000fea0003800000 */
.L_x_220:
[----:B-----5:R-:W-:Y:S01]  /*5810*/  FMUL R12, R152, R155 ;  /* 0x0000009b980c7220 */ /* 0x020fe20000400000 */
[----:B------:R-:W-:Y:S01]  /*5820*/  ISETP.GT.AND P0, PT, R0, 0x8, P0 ;  /* 0x000000080000780c */ /* 0x000fe20000704270 */
[----:B------:R-:W-:Y:S02]  /*5830*/  BSSY B1, `(.L_x_222) ;  /* 0x0000005000017945 */ /* 0x000fe40003800000 */
[----:B------:R-:W-:-:S05]  /*5840*/  FFMA R121, R121, R154, R12 ;  /* 0x0000009a79797223 */ /* 0x000fca000000000c */
[----:B------:R0:W-:Y:S05]  /*5850*/  @P2 STG.E desc[UR36][R4.64+0x304], R121 ;  /* 0x0003047904002986 */ /* 0x0001ea000c101924 */
[----:B------:R-:W-:Y:S05]  /*5860*/  @!P0 BRA `(.L_x_223) ;  /* 0x0000000000048947 */ /* 0x000fea0003800000 */
[----:B------:R0:W5:Y:S02]  /*5870*/  LDG.E.LTC128B R152, desc[UR36][R8.64+0x300] ;  /* 0x0003002408987981 */ /* 0x000164000c1e1920 */
.L_x_223:
[----:B------:R-:W-:Y:S05]  /*5880*/  BSYNC B1 ;  /* 0x0000000000017941 */ /* 0x000fea0003800000 */
.L_x_222:
        /* <DEDUP_REMOVED lines=8> */
.L_x_225:
[----:B------:R-:W-:Y:S05]  /*5910*/  BSYNC B1 ;  /* 0x0000000000017941 */ /* 0x000fea0003800000 */
.L_x_224:
        /* <DEDUP_REMOVED lines=8> */
.L_x_227:
[----:B------:R-:W-:Y:S05]  /*59a0*/  BSYNC B1 ;  /* 0x0000000000017941 */ /* 0x000fea0003800000 */
.L_x_226:
[----:B0----5:R-:W-:Y:S01]  /*59b0*/  FMUL R13, R152, R155 ;  /* 0x0000009b980d7220 */ /* 0x021fe20000400000 */
[----:B------:R-:W-:Y:S01]  /*59c0*/  ISETP.GT.AND P1, PT, R0, RZ, P0 ;  /* 0x000000ff0000720c */ /* 0x000fe20000724270 */
[----:B------:R-:W-:Y:S02]  /*59d0*/  BSSY B1, `(.L_x_228) ;  /* 0x0000005000017945 */ /* 0x000fe40003800000 */
[----:B------:R-:W-:-:S05]  /*59e0*/  FFMA R13, R124, R154, R13 ;  /* 0x0000009a7c0d7223 */ /* 0x000fca000000000d */
[----:B------:R0:W-:Y:S05]  /*59f0*/  @P3 STG.E desc[UR36][R4.64+0x320], R13 ;  /* 0x0003200d04003986 */ /* 0x0001ea000c101924 */
[----:B------:R-:W-:Y:S05]  /*5a00*/  @!P1 BRA `(.L_x_229) ;  /* 0x0000000000049947 */ /* 0x000fea0003800000 */
[----:B------:R0:W5:Y:S02]  /*5a10*/  LDG.E.LTC128B R152, desc[UR36][R6.64+0x324] ;  /* 0x0003242406987981 */ /* 0x000164000c1e1920 */
.L_x_229:
[----:B------:R-:W-:Y:S05]  /*5a20*/  BSYNC B1 ;  /* 0x0000000000017941 */ /* 0x000fea0003800000 */
.L_x_228:
[----:B-----5:R-:W-:Y:S01]  /*5a30*/  FMUL R12, R152, R155 ;  /* 0x0000009b980c7220 */ /* 0x020fe20000400000 */
[----:B------:R-:W-:Y:S01]  /*5a40*/  ISETP.GT.AND P2, PT, R0, 0x8, P2 ;  /* 0x000000080000780c */ /* 0x000fe20001744270 */
[----:B------:R-:W-:Y:S02]  /*5a50*/  BSSY B1, `(.L_x_230) ;  /* 0x0000005000017945 */ /* 0x000fe40003800000 */
[----:B------:R-:W-:-:S05]  /*5a60*/  FFMA R125, R125, R154, R12 ;  /* 0x0000009a7d7d7223 */ /* 0x000fca000000000c */
[----:B------:R0:W-:Y:S05]  /*5a70*/  @P1 STG.E desc[UR36][R4.64+0x324], R125 ;  /* 0x0003247d04001986 */ /* 0x0001ea000c101924 */
[----:B------:R-:W-:Y:S05]  /*5a80*/  @!P2 BRA `(.L_x_231) ;  /* 0x000000000004a947 */ /* 0x000fea0003800000 */
[----:B------:R0:W5:Y:S02]  /*5a90*/  LDG.E.LTC128B R152, desc[UR36][R8.64+0x320] ;  /* 0x0003202408987981 */ /* 0x000164000c1e1920 */
.L_x_231:
[----:B------:R-:W-:Y:S05]  /*5aa0*/  BSYNC B1 ;  /* 0x0000000000017941 */ /* 0x000fea0003800000 */
.L_x_230:
        /* <DEDUP_REMOVED lines=8> */
.L_x_233:
[----:B------:R-:W-:Y:S05]  /*5b30*/  BSYNC B1 ;  /* 0x0000000000017941 */ /* 0x000fea0003800000 */
.L_x_232:
        /* <DEDUP_REMOVED lines=8> */
.L_x_235:
[----:B------:R-:W-:Y:S05]  /*5bc0*/  BSYNC B1 ;  /* 0x0000000000017941 */ /* 0x000fea0003800000 */
.L_x_234:
[----:B0----5:R-:W-:Y:S01]  /*5bd0*/  FMUL R13, R152, R155 ;  /* 0x0000009b980d7220 */ /* 0x021fe20000400000 */
[----:B------:R-:W-:Y:S01]  /*5be0*/  ISETP.GT.AND P0, PT, R0, RZ, P2 ;  /* 0x000000ff0000720c */ /* 0x000fe20001704270 */
[----:B------:R-:W-:Y:S02]  /*5bf0*/  BSSY B1, `(.L_x_236) ;  /* 0x0000005000017945 */ /* 0x000fe40003800000 */
[----:B------:R-:W-:-:S05]  /*5c00*/  FFMA R13, R128, R154, R13 ;  /* 0x0000009a800d7223 */ /* 0x000fca000000000d */
[----:B------:R0:W-:Y:S05]  /*5c10*/  @P3 STG.E desc[UR36][R4.64+0x340], R13 ;  /* 0x0003400d04003986 */ /* 0x0001ea000c101924 */
[----:B------:R-:W-:Y:S05]  /*5c20*/  @!P0 BRA `(.L_x_237) ;  /* 0x0000000000048947 */ /* 0x000fea0003800000 */
[----:B------:R0:W5:Y:S02]  /*5c30*/  LDG.E.LTC128B R152, desc[UR36][R6.64+0x344] ;  /* 0x0003442406987981 */ /* 0x000164000c1e1920 */
.L_x_237:
[----:B------:R-:W-:Y:S05]  /*5c40*/  BSYNC B1 ;  /* 0x0000000000017941 */ /* 0x000fea0003800000 */
.L_x_236:
[----:B-----5:R-:W-:Y:S01]  /*5c50*/  FMUL R12, R152, R155 ;  /* 0x0000009b980c7220 */ /* 0x020fe20000400000 */
[----:B------:R-:W-:Y:S01]  /*5c60*/  ISETP.GT.AND P1, PT, R0, 0x8, P1 ;  /* 0x000000080000780c */ /* 0x000fe20000f24270 */
[----:B------:R-:W-:Y:S02]  /*5c70*/  BSSY B1, `(.L_x_238) ;  /* 0x0000005000017945 */ /* 0x000fe40003800000 */
[----:B------:R-:W-:-:S05]  /*5c80*/  FFMA R129, R129, R154, R12 ;  /* 0x0000009a81817223 */ /* 0x000fca000000000c */
[----:B------:R0:W-:Y:S05]  /*5c90*/  @P0 STG.E desc[UR36][R4.64+0x344], R129 ;  /* 0x0003448104000986 */ /* 0x0001ea000c101924 */
[----:B------:R-:W-:Y:S05]  /*5ca0*/  @!P1 BRA `(.L_x_239) ;  /* 0x0000000000049947 */ /* 0x000fea0003800000 */
[----:B------:R0:W5:Y:S02]  /*5cb0*/  LDG.E.LTC128B R152, desc[UR36][R8.64+0x340] ;  /* 0x0003402408987981 */ /* 0x000164000c1e1920 */
.L_x_239:
[----:B------:R-:W-:Y:S05]  /*5cc0*/  BSYNC B1 ;  /* 0x0000000000017941 */ /* 0x000fea0003800000 */
.L_x_238:
        /* <DEDUP_REMOVED lines=8> */
.L_x_241:
[----:B------:R-:W-:Y:S05]  /*5d50*/  BSYNC B1 ;  /* 0x0000000000017941 */ /* 0x000fea0003800000 */
.L_x_240:
        /* <DEDUP_REMOVED lines=8> */
.L_x_243:
[----:B------:R-:W-:Y:S05]  /*5de0*/  BSYNC B1 ;  /* 0x0000000000017941 */ /* 0x000fea0003800000 */
.L_x_242:
[----:B0----5:R-:W-:Y:S01]  /*5df0*/  FMUL R13, R152, R155 ;  /* 0x0000009b980d7220 */ /* 0x021fe20000400000 */
[----:B------:R-:W-:Y:S01]  /*5e00*/  ISETP.GT.AND P2, PT, R0, RZ, P1 ;  /* 0x000000ff0000720c */ /* 0x000fe20000f44270 */
[----:B------:R-:W-:Y:S02]  /*5e10*/  BSSY B1, `(.L_x_244) ;  /* 0x0000005000017945 */ /* 0x000fe40003800000 */
[----:B------:R-:W-:-:S05]  /*5e20*/  FFMA R13, R132, R154, R13 ;  /* 0x0000009a840d7223 */ /* 0x000fca000000000d */
[----:B------:R0:W-:Y:S05]  /*5e30*/  @P3 STG.E desc[UR36][R4.64+0x360], R13 ;  /* 0x0003600d04003986 */ /* 0x0001ea000c101924 */
[----:B------:R-:W-:Y:S05]  /*5e40*/  @!P2 BRA `(.L_x_245) ;  /* 0x000000000004a947 */ /* 0x000fea0003800000 */
[----:B------:R0:W5:Y:S02]  /*5e50*/  LDG.E.LTC128B R152, desc[UR36][R6.64+0x364] ;  /* 0x0003642406987981 */ /* 0x000164000c1e1920 */
.L_x_245:
[----:B------:R-:W-:Y:S05]  /*5e60*/  BSYNC B1 ;  /* 0x0000000000017941 */ /* 0x000fea0003800000 */
.L_x_244:
[----:B-----5:R-:W-:Y:S01]  /*5e70*/  FMUL R12, R152, R155 ;  /* 0x0000009b980c7220 */ /* 0x020fe20000400000 */
[----:B------:R-:W-:Y:S01]  /*5e80*/  ISETP.GT.AND P0, PT, R0, 0x8, P0 ;  /* 0x000000080000780c */ /* 0x000fe20000704270 */
[----:B------:R-:W-:Y:S02]  /*5e90*/  BSSY B1, `(.L_x_246) ;  /* 0x0000005000017945 */ /* 0x000fe40003800000 */
[----:B------:R-:W-:-:S05]  /*5ea0*/  FFMA R133, R133, R154, R12 ;  /* 0x0000009a85857223 */ /* 0x000fca000000000c */
[----:B------:R0:W-:Y:S05]  /*5eb0*/  @P2 STG.E desc[UR36][R4.64+0x364], R133 ;  /* 0x0003648504002986 */ /* 0x0001ea000c101924 */
[----:B------:R-:W-:Y:S05]  /*5ec0*/  @!P0 BRA `(.L_x_247) ;  /* 0x0000000000048947 */ /* 0x000fea0003800000 */
[----:B------:R0:W5:Y:S02]  /*5ed0*/  LDG.E.LTC128B R152, desc[UR36][R8.64+0x360] ;  /* 0x0003602408987981 */ /* 0x000164000c1e1920 */
.L_x_247:
[----:B------:R-:W-:Y:S05]  /*5ee0*/  BSYNC B1 ;  /* 0x0000000000017941 */ /* 0x000fea0003800000 */
.L_x_246:
        /* <DEDUP_REMOVED lines=8> */
.L_x_249:
[----:B------:R-:W-:Y:S05]  /*5f70*/  BSYNC B1 ;  /* 0x0000000000017941 */ /* 0x000fea0003800000 */
.L_x_248:
        /* <DEDUP_REMOVED lines=8> */
.L_x_251:
[----:B------:R-:W-:Y:S05]  /*6000*/  BSYNC B1 ;  /* 0x0000000000017941 */ /* 0x000fea0003800000 */
.L_x_250:
[----:B0----5:R-:W-:Y:S01]  /*6010*/  FMUL R13, R152, R155 ;  /* 0x0000009b980d7220 */ /* 0x021fe20000400000 */
[----:B------:R-:W-:Y:S01]  /*6020*/  ISETP.GT.AND P1, PT, R0, RZ, P0 ;  /* 0x000000ff0000720c */ /* 0x000fe20000724270 */
[----:B------:R-:W-:Y:S02]  /*6030*/  BSSY B1, `(.L_x_252) ;  /* 0x0000005000017945 */ /* 0x000fe40003800000 */
[----:B------:R-:W-:-:S05]  /*6040*/  FFMA R13, R136, R154, R13 ;  /* 0x0000009a880d7223 */ /* 0x000fca000000000d */
[----:B------:R0:W-:Y:S05]  /*6050*/  @P3 STG.E desc[UR36][R4.64+0x380], R13 ;  /* 0x0003800d04003986 */ /* 0x0001ea000c101924 */
[----:B------:R-:W-:Y:S05]  /*6060*/  @!P1 BRA `(.L_x_253) ;  /* 0x0000000000049947 */ /* 0x000fea0003800000 */
[----:B------:R0:W5:Y:S02]  /*6070*/  LDG.E.LTC128B R152, desc[UR36][R6.64+0x384] ;  /* 0x0003842406987981 */ /* 0x000164000c1e1920 */
.L_x_253:
[----:B------:R-:W-:Y:S05]  /*6080*/  BSYNC B1 ;  /* 0x0000000000017941 */ /* 0x000fea0003800000 */
.L_x_252:
[----:B-----5:R-:W-:Y:S01]  /*6090*/  FMUL R12, R152, R155 ;  /* 0x0000009b980c7220 */ /* 0x020fe20000400000 */
[----:B------:R-:W-:Y:S01]  /*60a0*/  ISETP.GT.AND P2, PT, R0, 0x8, P2 ;  /* 0x000000080000780c */ /* 0x000fe20001744270 */
[----:B------:R-:W-:Y:S02]  /*60b0*/  BSSY B1, `(.L_x_254) ;  /* 0x0000005000017945 */ /* 0x000fe40003800000 */
[----:B------:R-:W-:-:S05]  /*60c0*/  FFMA R137, R137, R154, R12 ;  /* 0x0000009a89897223 */ /* 0x000fca000000000c */
[----:B------:R0:W-:Y:S05]  /*60d0*/  @P1 STG.E desc[UR36][R4.64+0x384], R137 ;  /* 0x0003848904001986 */ /* 0x0001ea000c101924 */
[----:B------:R-:W-:Y:S05]  /*60e0*/  @!P2 BRA `(.L_x_255) ;  /* 0x000000000004a947 */ /* 0x000fea0003800000 */
[----:B------:R0:W5:Y:S02]  /*60f0*/  LDG.E.LTC128B R152, desc[UR36][R8.64+0x380] ;  /* 0x0003802408987981 */ /* 0x000164000c1e1920 */
.L_x_255:
[----:B------:R-:W-:Y:S05]  /*6100*/  BSYNC B1 ;  /* 0x0000000000017941 */ /* 0x000fea0003800000 */
.L_x_254:
        /* <DEDUP_REMOVED lines=8> */
.L_x_257:
[----:B------:R-:W-:Y:S05]  /*6190*/  BSYNC B1 ;  /* 0x0000000000017941 */ /* 0x000fea0003800000 */
.L_x_256:
        /* <DEDUP_REMOVED lines=8> */
.L_x_259:
[----:B------:R-:W-:Y:S05]  /*6220*/  BSYNC B1 ;  /* 0x0000000000017941 */ /* 0x000fea0003800000 */
.L_x_258:
[----:B0----5:R-:W-:Y:S01]  /*6230*/  FMUL R13, R152, R155 ;  /* 0x0000009b980d7220 */ /* 0x021fe20000400000 */
[----:B------:R-:W-:Y:S01]  /*6240*/  ISETP.GT.AND P0, PT, R0, RZ, P2 ;  /* 0x000000ff0000720c */ /* 0x000fe20001704270 */
[----:B------:R-:W-:Y:S02]  /*6250*/  BSSY B1, `(.L_x_260) ;  /* 0x0000005000017945 */ /* 0x000fe40003800000 */
[----:B------:R-:W-:-:S05]  /*6260*/  FFMA R13, R140, R154, R13 ;  /* 0x0000009a8c0d7223 */ /* 0x000fca000000000d */
[----:B------:R0:W-:Y:S05]  /*6270*/  @P3 STG.E desc[UR36][R4.64+0x3a0], R13 ;  /* 0x0003a00d04003986 */ /* 0x0001ea000c101924 */
[----:B------:R-:W-:Y:S05]  /*6280*/  @!P0 BRA `(.L_x_261) ;  /* 0x0000000000048947 */ /* 0x000fea0003800000 */
[----:B------:R0:W5:Y:S02]  /*6290*/  LDG.E.LTC128B R152, desc[UR36][R6.64+0x3a4] ;  /* 0x0003a42406987981 */ /* 0x000164000c1e1920 */
.L_x_261:
[----:B------:R-:W-:Y:S05]  /*62a0*/  BSYNC B1 ;  /* 0x0000000000017941 */ /* 0x000fea0003800000 */
.L_x_260:
[----:B-----5:R-:W-:Y:S01]  /*62b0*/  FMUL R12, R152, R155 ;  /* 0x0000009b980c7220 */ /* 0x020fe20000400000 */
[----:B------:R-:W-:Y:S01]  /*62c0*/  ISETP.GT.AND P1, PT, R0, 0x8, P1 ;  /* 0x000000080000780c */ /* 0x000fe20000f24270 */
[----:B------:R-:W-:Y:S02]  /*62d0*/  BSSY B1, `(.L_x_262) ;  /* 0x0000005000017945 */ /* 0x000fe40003800000 */
[----:B------:R-:W-:-:S05]  /*62e0*/  FFMA R141, R141, R154, R12 ;  /* 0x0000009a8d8d7223 */ /* 0x000fca000000000c */
[----:B------:R0:W-:Y:S05]  /*62f0*/  @P0 STG.E desc[UR36][R4.64+0x3a4], R141 ;  /* 0x0003a48d04000986 */ /* 0x0001ea000c101924 */
[----:B------:R-:W-:Y:S05]  /*6300*/  @!P1 BRA `(.L_x_263) ;  /* 0x0000000000049947 */ /* 0x000fea0003800000 */
[----:B------:R0:W5:Y:S02]  /*6310*/  LDG.E.LTC128B R152, desc[UR36][R8.64+0x3a0] ;  /* 0x0003a02408987981 */ /* 0x000164000c1e1920 */
.L_x_263:
[----:B------:R-:W-:Y:S05]  /*6320*/  BSYNC B1 ;  /* 0x0000000000017941 */ /* 0x000fea0003800000 */
.L_x_262:
        /* <DEDUP_REMOVED lines=8> */
.L_x_265:
[----:B------:R-:W-:Y:S05]  /*63b0*/  BSYNC B1 ;  /* 0x0000000000017941 */ /* 0x000fea0003800000 */
.L_x_264:
        /* <DEDUP_REMOVED lines=8> */
.L_x_267:
[----:B------:R-:W-:Y:S05]  /*6440*/  BSYNC B1 ;  /* 0x0000000000017941 */ /* 0x000fea0003800000 */
.L_x_266:
[----:B0----5:R-:W-:Y:S01]  /*6450*/  FMUL R13, R152, R155 ;  /* 0x0000009b980d7220 */ /* 0x021fe20000400000 */
[----:B------:R-:W-:Y:S01]  /*6460*/  ISETP.GT.AND P2, PT, R0, RZ, P1 ;  /* 0x000000ff0000720c */ /* 0x000fe20000f44270 */
[----:B------:R-:W-:Y:S02]  /*6470*/  BSSY B1, `(.L_x_268) ;  /* 0x0000005000017945 */ /* 0x000fe40003800000 */
[----:B------:R-:W-:-:S05]  /*6480*/  FFMA R13, R144, R154, R13 ;  /* 0x0000009a900d7223 */ /* 0x000fca000000000d */
[----:B------:R0:W-:Y:S05]  /*6490*/  @P3 STG.E desc[UR36][R4.64+0x3c0], R13 ;  /* 0x0003c00d04003986 */ /* 0x0001ea000c101924 */
[----:B------:R-:W-:Y:S05]  /*64a0*/  @!P2 BRA `(.L_x_269) ;  /* 0x000000000004a947 */ /* 0x000fea0003800000 */
[----:B------:R0:W5:Y:S02]  /*64b0*/  LDG.E.LTC128B R152, desc[UR36][R6.64+0x3c4] ;  /* 0x0003c42406987981 */ /* 0x000164000c1e1920 */
.L_x_269:
[----:B------:R-:W-:Y:S05]  /*64c0*/  BSYNC B1 ;  /* 0x0000000000017941 */ /* 0x000fea0003800000 */
.L_x_268:
[----:B-----5:R-:W-:Y:S01]  /*64d0*/  FMUL R12, R152, R155 ;  /* 0x0000009b980c7220 */ /* 0x020fe20000400000 */
[----:B------:R-:W-:Y:S01]  /*64e0*/  ISETP.GT.AND P0, PT, R0, 0x8, P0 ;  /* 0x000000080000780c */ /* 0x000fe20000704270 */
[----:B------:R-:W-:Y:S02]  /*64f0*/  BSSY B1, `(.L_x_270) ;  /* 0x0000005000017945 */ /* 0x000fe40003800000 */
[----:B------:R-:W-:-:S05]  /*6500*/  FFMA R145, R145, R154, R12 ;  /* 0x0000009a91917223 */ /* 0x000fca000000000c */
[----:B------:R0:W-:Y:S05]  /*6510*/  @P2 STG.E desc[UR36][R4.64+0x3c4], R145 ;  /* 0x0003c49104002986 */ /* 0x0001ea000c101924 */
[----:B------:R-:W-:Y:S05]  /*6520*/  @!P0 BRA `(.L_x_271) ;  /* 0x0000000000048947 */ /* 0x000fea0003800000 */
[----:B------:R0:W5:Y:S02]  /*6530*/  LDG.E.LTC128B R152, desc[UR36][R8.64+0x3c0] ;  /* 0x0003c02408987981 */ /* 0x000164000c1e1920 */
.L_x_271:
[----:B------:R-:W-:Y:S05]  /*6540*/  BSYNC B1 ;  /* 0x0000000000017941 */ /* 0x000fea0003800000 */
.L_x_270:
        /* <DEDUP_REMOVED lines=8> */
.L_x_273:
[----:B------:R-:W-:Y:S05]  /*65d0*/  BSYNC B1 ;  /* 0x0000000000017941 */ /* 0x000fea0003800000 */
.L_x_272:
        /* <DEDUP_REMOVED lines=8> */
.L_x_275:
[----:B------:R-:W-:Y:S05]  /*6660*/  BSYNC B1 ;  /* 0x0000000000017941 */ /* 0x000fea0003800000 */
.L_x_274:
[----:B-----5:R-:W-:Y:S01]  /*6670*/  FMUL R3, R152, R155 ;  /* 0x0000009b98037220 */ /* 0x020fe20000400000 */
[----:B------:R-:W-:Y:S01]  /*6680*/  ISETP.GT.AND P1, PT, R0, RZ, P0 ;  /* 0x000000ff0000720c */ /* 0x000fe20000724270 */
[----:B------:R-:W-:Y:S02]  /*6690*/  BSSY B1, `(.L_x_276) ;  /* 0x0000005000017945 */ /* 0x000fe40003800000 */
[----:B------:R-:W-:-:S05]  /*66a0*/  FFMA R3, R148, R154, R3 ;  /* 0x0000009a94037223 */ /* 0x000fca0000000003 */
[----:B------:R0:W-:Y:S05]  /*66b0*/  @P3 STG.E desc[UR36][R4.64+0x3e0], R3 ;  /* 0x0003e00304003986 */ /* 0x0001ea000c101924 */
[----:B------:R-:W-:Y:S05]  /*66c0*/  @!P1 BRA `(.L_x_277) ;  /* 0x0000000000049947 */ /* 0x000fea0003800000 */
[----:B------:R0:W5:Y:S02]  /*66d0*/  LDG.E.LTC128B R152, desc[UR36][R6.64+0x3e4] ;  /* 0x0003e42406987981 */ /* 0x000164000c1e1920 */
.L_x_277:
[----:B------:R-:W-:Y:S05]  /*66e0*/  BSYNC B1 ;  /* 0x0000000000017941 */ /* 0x000fea0003800000 */
.L_x_276:
[----:B0---45:R-:W-:Y:S01]  /*66f0*/  FMUL R6, R152, R155 ;  /* 0x0000009b98067220 */ /* 0x031fe20000400000 */
[----:B------:R-:W-:Y:S01]  /*6700*/  ISETP.GT.AND P2, PT, R0, 0x8, P2 ;  /* 0x000000080000780c */ /* 0x000fe20001744270 */
[----:B------:R-:W-:Y:S02]  /*6710*/  BSSY B1, `(.L_x_278) ;  /* 0x0000005000017945 */ /* 0x000fe40003800000 */
[----:B------:R-:W-:-:S05]  /*6720*/  FFMA R149, R149, R154, R6 ;  /* 0x0000009a95957223 */ /* 0x000fca0000000006 */
[----:B------:R0:W-:Y:S05]  /*6730*/  @P1 STG.E desc[UR36][R4.64+0x3e4], R149 ;  /* 0x0003e49504001986 */ /* 0x0001ea000c101924 */
[----:B------:R-:W-:Y:S05]  /*6740*/  @!P2 BRA `(.L_x_279) ;  /* 0x000000000004a947 */ /* 0x000fea0003800000 */
[----:B------:R4:W5:Y:S02]  /*6750*/  LDG.E.LTC128B R152, desc[UR36][R8.64+0x3e0] ;  /* 0x0003e02408987981 */ /* 0x000964000c1e1920 */
.L_x_279:
[----:B------:R-:W-:Y:S05]  /*6760*/  BSYNC B1 ;  /* 0x0000000000017941 */ /* 0x000fea0003800000 */
.L_x_278:
[----:B-----5:R-:W-:Y:S01]  /*6770*/  FMUL R3, R152, R155 ;  /* 0x0000009b98037220 */ /* 0x020fe20000400000 */
[----:B01----:R-:W-:Y:S01]  /*6780*/  @P2 IMAD.MOV.U32 R4, RZ, RZ, R10 ;  /* 0x000000ffff042224 */ /* 0x003fe200078e000a */
[----:B------:R-:W-:Y:S01]  /*6790*/  ISETP.GT.AND P0, PT, R0, 0x8, P0 ;  /* 0x000000080000780c */ /* 0x000fe20000704270 */
[----:B------:R-:W-:Y:S02]  /*67a0*/  @P2 IMAD.MOV.U32 R5, RZ, RZ, R11 ;  /* 0x000000ffff052224 */ /* 0x000fe400078e000b */
[----:B------:R-:W-:Y:S01]  /*67b0*/  FFMA R3, R150, R154, R3 ;  /* 0x0000009a96037223 */ /* 0x000fe20000000003 */
[----:B------:R-:W-:Y:S04]  /*67c0*/  BSSY B1, `(.L_x_280) ;  /* 0x0000004000017945 */ /* 0x000fe80003800000 */
[----:B------:R0:W-:Y:S05]  /*67d0*/  @P2 STG.E desc[UR36][R4.64+0x3e0], R3 ;  /* 0x0003e00304002986 */ /* 0x0001ea000c101924 */
[----:B------:R-:W-:Y:S05]  /*67e0*/  @!P0 BRA `(.L_x_281) ;  /* 0x0000000000048947 */ /* 0x000fea0003800000 */
[----:B------:R1:W5:Y:S02]  /*67f0*/  LDG.E.LTC128B R152, desc[UR36][R8.64+0x3e4] ;  /* 0x0003e42408987981 */ /* 0x000364000c1e1920 */
.L_x_281:
[----:B------:R-:W-:Y:S05]  /*6800*/  BSYNC B1 ;  /* 0x0000000000017941 */ /* 0x000fea0003800000 */
.L_x_280:
[----:B-----5:R-:W-:-:S04]  /*6810*/  FMUL R152, R152, R155 ;  /* 0x0000009b98987220 */ /* 0x020fc80000400000 */
[----:B------:R-:W-:Y:S01]  /*6820*/  FFMA R151, R151, R154, R152 ;  /* 0x0000009a97977223 */ /* 0x000fe20000000098 */
[----:B------:R-:W-:Y:S06]  /*6830*/  @!P0 BRA `(.L_x_282) ;  /* 0x0000001c00208947 */ /* 0x000fec0003800000 */
[----:B------:R0:W-:Y:S01]  /*6840*/  STG.E desc[UR36][R10.64+0x3e4], R151 ;  /* 0x0003e4970a007986 */ /* 0x0001e2000c101924 */
[----:B------:R-:W-:Y:S05]  /*6850*/  BRA `(.L_x_282) ;  /* 0x0000001c00187947 */ /* 0x000fea0003800000 */
.L_x_29:
[----:B------:R-:W-:Y:S01]  /*6860*/  ISETP.GT.AND P3, PT, R3, 0x1, PT ;  /* 0x000000010300780c */ /* 0x000fe20003f64270 */
[----:B------:R-:W-:Y:S01]  /*6870*/  ULDC.64 UR4, c[0x0][0x5c0] ;  /* 0x0001700000047ab9 */ /* 0x000fe20000000a00 */
[-C--:B------:R-:W-:Y:S01]  /*6880*/  FMUL R9, R24, R154.reuse ;  /* 0x0000009a18097220 */ /* 0x080fe20000400000 */
[----:B------:R-:W-:Y:S01]  /*6890*/  LEA R4, P1, R162, UR4, 0x2 ;  /* 0x00000004a2047c11 */ /* 0x000fe2000f8210ff */
[-C--:B------:R-:W-:Y:S01]  /*68a0*/  FMUL R25, R25, R154.reuse ;  /* 0x0000009a19197220 */ /* 0x080fe20000400000 */
[----:B------:R-:W-:Y:S01]  /*68b0*/  ISETP.GT.AND P2, PT, R0, RZ, P3 ;  /* 0x000000ff0000720c */ /* 0x000fe20001f44270 */
[-C--:B------:R-:W-:Y:S01]  /*68c0*/  FMUL R27, R27, R154.reuse ;  /* 0x0000009a1b1b7220 */ /* 0x080fe20000400000 */
[----:B------:R-:W-:Y:S01]  /*68d0*/  LEA.HI.X R5, R162, UR5, R169, 0x2, P1 ;  /* 0x00000005a2057c11 */ /* 0x000fe200088f14a9 */
[-C--:B------:R-:W-:Y:S01]  /*68e0*/  FMUL R29, R29, R154.reuse ;  /* 0x0000009a1d1d7220 */ /* 0x080fe20000400000 */
[----:B------:R-:W-:Y:S01]  /*68f0*/  ISETP.GT.AND P0, PT, R0, 0x8, P0 ;  /* 0x000000080000780c */ /* 0x000fe20000704270 */
[-C--:B------:R-:W-:Y:S01]  /*6900*/  FMUL R31, R31, R154.reuse ;  /* 0x0000009a1f1f7220 */ /* 0x080fe20000400000 */
[----:B------:R-:W-:Y:S01]  /*6910*/  ISETP.GT.AND P5, PT, R3, 0x8, PT ;  /* 0x000000080300780c */ /* 0x000fe20003fa4270 */
[----:B------:R0:W-:Y:S01]  /*6920*/  @P4 STG.E desc[UR36][R4.64], R9 ;  /* 0x0000000904004986 */ /* 0x0001e2000c101924 */
[C---:B------:R-:W-:Y:S01]  /*6930*/  SHF.L.U64.HI R11, R10.reuse, 0x5, R11 ;  /* 0x000000050a0b7819 */ /* 0x040fe2000001020b */
[----:B------:R-:W-:Y:S01]  /*6940*/  FMUL R33, R33, R154 ;  /* 0x0000009a21217220 */ /* 0x000fe20000400000 */
[----:B------:R-:W-:Y:S01]  /*6950*/  LEA R6, P1, R10, R4, 0x5 ;  /* 0x000000040a067211 */ /* 0x000fe200078228ff */
[-C--:B------:R-:W-:Y:S01]  /*6960*/  FMUL R35, R35, R154.reuse ;  /* 0x0000009a23237220 */ /* 0x080fe20000400000 */
[C---:B------:R-:W-:Y:S01]  /*6970*/  ISETP.GT.AND P3, PT, R0.reuse, 0x8, P3 ;  /* 0x000000080000780c */ /* 0x040fe20001f64270 */
[----:B------:R-:W-:Y:S01]  /*6980*/  @P2 STG.E desc[UR36][R4.64+0x4], R25 ;  /* 0x0000041904002986 */ /* 0x000fe2000c101924 */
[----:B------:R-:W-:Y:S01]  /*6990*/  ISETP.GT.AND P4, PT, R3, 0x9, PT ;  /* 0x000000090300780c */ /* 0x000fe20003f84270 */
[----:B------:R-:W-:Y:S01]  /*69a0*/  IMAD.X R7, R11, 0x1, R5, P1 ;  /* 0x000000010b077824 */ /* 0x000fe200008e0605 */
[----:B------:R-:W-:Y:S01]  /*69b0*/  ISETP.GT.AND P2, PT, R0, RZ, P5 ;  /* 0x000000ff0000720c */ /* 0x000fe20002f44270 */
[-C--:B------:R-:W-:Y:S01]  /*69c0*/  FMUL R11, R28, R154.reuse ;  /* 0x0000009a1c0b7220 */ /* 0x080fe20000400000 */
[----:B------:R-:W-:Y:S01]  /*69d0*/  ISETP.GT.AND P1, PT, R0, RZ, P4 ;  /* 0x000000ff0000720c */ /* 0x000fe20002724270 */
[-C--:B0-----:R-:W-:Y:S01]  /*69e0*/  FMUL R9, R26, R154.reuse ;  /* 0x0000009a1a097220 */ /* 0x081fe20000400000 */
[C---:B------:R-:W-:Y:S01]  /*69f0*/  ISETP.GT.AND P4, PT, R0.reuse, 0x8, P4 ;  /* 0x000000080000780c */ /* 0x040fe20002784270 */
[-C--:B------:R-:W-:Y:S01]  /*6a00*/  FMUL R37, R37, R154.reuse ;  /* 0x0000009a25257220 */ /* 0x080fe20000400000 */
[-C--:B------:R-:W-:Y:S01]  /*6a10*/  FMUL R39, R39, R154.reuse ;  /* 0x0000009a27277220 */ /* 0x080fe20000400000 */
[-C--:B------:R-:W-:Y:S01]  /*6a20*/  FMUL R41, R41, R154.reuse ;  /* 0x0000009a29297220 */ /* 0x080fe20000400000 */
[----:B------:R0:W-:Y:S01]  /*6a30*/  @P0 STG.E desc[UR36][R6.64], R9 ;  /* 0x0000000906000986 */ /* 0x0001e2000c101924 */
[C---:B------:R-:W-:Y:S01]  /*6a40*/  ISETP.GT.AND P0, PT, R0.reuse, 0x8, P5 ;  /* 0x000000080000780c */ /* 0x040fe20002f04270 */
[-C--:B------:R-:W-:Y:S01]  /*6a50*/  FMUL R43, R43, R154.reuse ;  /* 0x0000009a2b2b7220 */ /* 0x080fe20000400000 */
[C---:B------:R-:W-:Y:S01]  /*6a60*/  ISETP.GT.AND P5, PT, R3.reuse, 0x10, PT ;  /* 0x000000100300780c */ /* 0x040fe20003fa4270 */
[----:B------:R-:W-:Y:S01]  /*6a70*/  @P3 STG.E desc[UR36][R6.64+0x4], R27 ;  /* 0x0000041b06003986 */ /* 0x000fe2000c101924 */
[----:B------:R-:W-:Y:S01]  /*6a80*/  ISETP.GT.AND P3, PT, R3, 0x11, PT ;  /* 0x000000110300780c */ /* 0x000fe20003f64270 */
[-C--:B------:R-:W-:Y:S01]  /*6a90*/  FMUL R45, R45, R154.reuse ;  /* 0x0000009a2d2d7220 */ /* 0x080fe20000400000 */
[-C--:B------:R-:W-:Y:S01]  /*6aa0*/  FMUL R47, R47, R154.reuse ;  /* 0x0000009a2f2f7220 */ /* 0x080fe20000400000 */
[----:B------:R1:W-:Y:S01]  /*6ab0*/  @P2 STG.E desc[UR36][R4.64+0x20], R11 ;  /* 0x0000200b04002986 */ /* 0x0003e2000c101924 */
[----:B------:R-:W-:Y:S01]  /*6ac0*/  ISETP.GT.AND P2, PT, R0, RZ, P5 ;  /* 0x000000ff0000720c */ /* 0x000fe20002f44270 */
[-C--:B------:R-:W-:Y:S01]  /*6ad0*/  FMUL R49, R49, R154.reuse ;  /* 0x0000009a31317220 */ /* 0x080fe20000400000 */
[-C--:B------:R-:W-:Y:S01]  /*6ae0*/  FMUL R51, R51, R154.reuse ;  /* 0x0000009a33337220 */ /* 0x080fe20000400000 */
[----:B------:R-:W-:Y:S01]  /*6af0*/  @P1 STG.E desc[UR36][R4.64+0x24], R29 ;  /* 0x0000241d04001986 */ /* 0x000fe2000c101924 */
[-C--:B0-----:R-:W-:Y:S01]  /*6b00*/  FMUL R9, R30, R154.reuse ;  /* 0x0000009a1e097220 */ /* 0x081fe20000400000 */
[C---:B------:R-:W-:Y:S01]  /*6b10*/  ISETP.GT.AND P1, PT, R0.reuse, RZ, P3 ;  /* 0x000000ff0000720c */ /* 0x040fe20001f24270 */
[-C--:B------:R-:W-:Y:S01]  /*6b20*/  FMUL R53, R53, R154.reuse ;  /* 0x0000009a35357220 */ /* 0x080fe20000400000 */
[C---:B------:R-:W-:Y:S01]  /*6b30*/  ISETP.GT.AND P3, PT, R0.reuse, 0x8, P3 ;  /* 0x000000080000780c */ /* 0x040fe20001f64270 */
[-C--:B------:R-:W-:Y:S01]  /*6b40*/  FMUL R55, R55, R154.reuse ;  /* 0x0000009a37377220 */ /* 0x080fe20000400000 */
[----:B------:R0:W-:Y:S01]  /*6b50*/  @P0 STG.E desc[UR36][R6.64+0x20], R9 ;  /* 0x0000200906000986 */ /* 0x0001e2000c101924 */
[----:B------:R-:W-:Y:S01]  /*6b60*/  ISETP.GT.AND P0, PT, R0, 0x8, P5 ;  /* 0x000000080000780c */ /* 0x000fe20002f04270 */
[-C--:B-1----:R-:W-:Y:S01]  /*6b70*/  FMUL R11, R32, R154.reuse ;  /* 0x0000009a200b7220 */ /* 0x082fe20000400000 */
        /* <DEDUP_REMOVED lines=143> */
[----:B-1----:R-:W-:Y:S01]  /*7470*/  FMUL R11, R64, R154 ;  /* 0x0000009a400b7220 */ /* 0x002fe20000400000 */
[C---:B------:R-:W-:Y:S01]  /*7480*/  ISETP.GT.AND P5, PT, R3.reuse, 0x58, PT ;  /* 0x000000580300780c */ /* 0x040fe20003fa4270 */
[----:B------:R-:W-:Y:S01]  /*7490*/  @P4 STG.E desc[UR36][R6.64+0x124], R63 ;  /* 0x0001243f06004986 */ /* 0x000fe2000c101924 */
[----:B------:R-:W-:-:S03]  /*74a0*/  ISETP.GT.AND P4, PT, R3, 0x59, PT ;  /* 0x000000590300780c */ /* 0x000fc60003f84270 */
[----:B------:R1:W-:Y:S01]  /*74b0*/  @P2 STG.E desc[UR36][R4.64+0x140], R11 ;  /* 0x0001400b04002986 */ /* 0x0003e2000c101924 */
[----:B------:R-:W-:-:S03]  /*74c0*/  ISETP.GT.AND P2, PT, R0, RZ, P5 ;  /* 0x000000ff0000720c */ /* 0x000fc60002f44270 */
[----:B------:R-:W-:Y:S01]  /*74d0*/  @P1 STG.E desc[UR36][R4.64+0x144], R65 ;  /* 0x0001444104001986 */ /* 0x000fe2000c101924 */
[-C--:B0-----:R-:W-:Y:S01]  /*74e0*/  FMUL R9, R66, R154.reuse ;  /* 0x0000009a42097220 */ /* 0x081fe20000400000 */
[C---:B------:R-:W-:Y:S02]  /*74f0*/  ISETP.GT.AND P1, PT, R0.reuse, RZ, P4 ;  /* 0x000000ff0000720c */ /* 0x040fe40002724270 */
[C---:B------:R-:W-:Y:S02]  /*7500*/  ISETP.GT.AND P4, PT, R0.reuse, 0x8, P4 ;  /* 0x000000080000780c */ /* 0x040fe40002784270 */
        /* <DEDUP_REMOVED lines=93> */
[----:B------:R-:W-:Y:S01]  /*7ae0*/  ISETP.GT.AND P1, PT, R0, RZ, P4 ;  /* 0x000000ff0000720c */ /* 0x000fe20002724270 */
[----:B0-----:R-:W-:Y:S01]  /*7af0*/  FMUL R9, R98, R154 ;  /* 0x0000009a62097220 */ /* 0x001fe20000400000 */
[----:B------:R-:W-:-:S04]  /*7b00*/  ISETP.GT.AND P4, PT, R0, 0x8, P4 ;  /* 0x000000080000780c */ /* 0x000fc80002784270 */
[----:B------:R0:W-:Y:S01]  /*7b10*/  @P0 STG.E desc[UR36][R6.64+0x240], R9 ;  /* 0x0002400906000986 */ /* 0x0001e2000c101924 */
[----:B-1----:R-:W-:Y:S01]  /*7b20*/  FMUL R11, R100, R154 ;  /* 0x0000009a640b7220 */ /* 0x002fe20000400000 */
[----:B------:R-:W-:Y:S02]  /*7b30*/  ISETP.GT.AND P0, PT, R0, 0x8, P5 ;  /* 0x000000080000780c */ /* 0x000fe40002f04270 */
[----:B------:R-:W-:Y:S01]  /*7b40*/  @P3 STG.E desc[UR36][R6.64+0x244], R99 ;  /* 0x0002446306003986 */ /* 0x000fe2000c101924 */
[----:B------:R-:W-:-:S03]  /*7b50*/  ISETP.GT.AND P5, PT, R3, 0xa0, PT ;  /* 0x000000a00300780c */ /* 0x000fc60003fa4270 */
[----:B------:R1:W-:Y:S01]  /*7b60*/  @P2 STG.E desc[UR36][R4.64+0x260], R11 ;  /* 0x0002600b04002986 */ /* 0x0003e2000c101924 */
[----:B------:R-:W-:Y:S02]  /*7b70*/  ISETP.GT.AND P2, PT, R3, 0xa1, PT ;  /* 0x000000a10300780c */ /* 0x000fe40003f44270 */
[C---:B------:R-:W-:Y:S01]  /*7b80*/  ISETP.GT.AND P3, PT, R0.reuse, RZ, P5 ;  /* 0x000000ff0000720c */ /* 0x040fe20002f64270 */
[----:B------:R-:W-:Y:S01]  /*7b90*/  @P1 STG.E desc[UR36][R4.64+0x264], R101 ;  /* 0x0002646504001986 */ /* 0x000fe2000c101924 */
[----:B------:R-:W-:Y:S01]  /*7ba0*/  ISETP.GT.AND P1, PT, R0, RZ, P2 ;  /* 0x000000ff0000720c */ /* 0x000fe20001724270 */
[----:B0-----:R-:W-:Y:S01]  /*7bb0*/  FMUL R9, R102, R154 ;  /* 0x0000009a66097220 */ /* 0x001fe20000400000 */
[----:B------:R-:W-:-:S04]  /*7bc0*/  ISETP.GT.AND P2, PT, R0, 0x8, P2 ;  /* 0x000000080000780c */ /* 0x000fc80001744270 */
[----:B------:R0:W-:Y:S01]  /*7bd0*/  @P0 STG.E desc[UR36][R6.64+0x260], R9 ;  /* 0x0002600906000986 */ /* 0x0001e2000c101924 */
[----:B-1----:R-:W-:Y:S01]  /*7be0*/  FMUL R11, R104, R154 ;  /* 0x0000009a680b7220 */ /* 0x002fe20000400000 */
[----:B------:R-:W-:Y:S02]  /*7bf0*/  ISETP.GT.AND P0, PT, R0, 0x8, P5 ;  /* 0x000000080000780c */ /* 0x000fe40002f04270 */
[----:B------:R-:W-:Y:S04]  /*7c00*/  @P4 STG.E desc[UR36][R6.64+0x264], R103 ;  /* 0x0002646706004986 */ /* 0x000fe8000c101924 */
[----:B------:R1:W-:Y:S01]  /*7c10*/  @P3 STG.E desc[UR36][R4.64+0x280], R11 ;  /* 0x0002800b04003986 */ /* 0x0003e2000c101924 */
[----:B------:R-:W-:-:S03]  /*7c20*/  ISETP.GT.AND P3, PT, R3, 0xa8, PT ;  /* 0x000000a80300780c */ /* 0x000fc60003f64270 */
[----:B------:R-:W-:Y:S01]  /*7c30*/  @P1 STG.E desc[UR36][R4.64+0x284], R105 ;  /* 0x0002846904001986 */ /* 0x000fe2000c101924 */
[----:B------:R-:W-:Y:S01]  /*7c40*/  ISETP.GT.AND P1, PT, R3, 0xa9, PT ;  /* 0x000000a90300780c */ /* 0x000fe20003f24270 */
[-C--:B0-----:R-:W-:Y:S01]  /*7c50*/  FMUL R9, R106, R154.reuse ;  /* 0x0000009a6a097220 */ /* 0x081fe20000400000 */
[C---:B------:R-:W-:Y:S02]  /*7c60*/  ISETP.GT.AND P5, PT, R0.reuse, RZ, P3 ;  /* 0x000000ff0000720c */ /* 0x040fe40001fa4270 */
[----:B------:R-:W-:Y:S02]  /*7c70*/  ISETP.GT.AND P4, PT, R0, RZ, P1 ;  /* 0x000000ff0000720c */ /* 0x000fe40000f84270 */
[----:B------:R0:W-:Y:S01]  /*7c80*/  @P0 STG.E desc[UR36][R6.64+0x280], R9 ;  /* 0x0002800906000986 */ /* 0x0001e2000c101924 */
[----:B-1----:R-:W-:Y:S01]  /*7c90*/  FMUL R11, R108, R154 ;  /* 0x0000009a6c0b7220 */ /* 0x002fe20000400000 */
[C---:B------:R-:W-:Y:S02]  /*7ca0*/  ISETP.GT.AND P3, PT, R0.reuse, 0x8, P3 ;  /* 0x000000080000780c */ /* 0x040fe40001f64270 */
[----:B------:R-:W-:Y:S01]  /*7cb0*/  @P2 STG.E desc[UR36][R6.64+0x284], R107 ;  /* 0x0002846b06002986 */ /* 0x000fe2000c101924 */
[----:B------:R-:W-:-:S02]  /*7cc0*/  ISETP.GT.AND P1, PT, R0, 0x8, P1 ;  /* 0x000000080000780c */ /* 0x000fc40000f24270 */
[C---:B------:R-:W-:Y:S02]  /*7cd0*/  ISETP.GT.AND P0, PT, R3.reuse, 0xb0, PT ;  /* 0x000000b00300780c */ /* 0x040fe40003f04270 */
[C---:B------:R-:W-:Y:S01]  /*7ce0*/  ISETP.GT.AND P2, PT, R3.reuse, 0xb1, PT ;  /* 0x000000b10300780c */ /* 0x040fe20003f44270 */
[----:B------:R1:W-:Y:S01]  /*7cf0*/  @P5 STG.E desc[UR36][R4.64+0x2a0], R11 ;  /* 0x0002a00b04005986 */ /* 0x0003e2000c101924 */
[----:B------:R-:W-:Y:S01]  /*7d00*/  ISETP.GT.AND P5, PT, R0, RZ, P0 ;  /* 0x000000ff0000720c */ /* 0x000fe200007a4270 */
[-C--:B0-----:R-:W-:Y:S01]  /*7d10*/  FMUL R9, R110, R154.reuse ;  /* 0x0000009a6e097220 */ /* 0x081fe20000400000 */
[C---:B------:R-:W-:Y:S01]  /*7d20*/  ISETP.GT.AND P0, PT, R0.reuse, 0x8, P0 ;  /* 0x000000080000780c */ /* 0x040fe20000704270 */
[----:B------:R-:W-:Y:S01]  /*7d30*/  @P4 STG.E desc[UR36][R4.64+0x2a4], R109 ;  /* 0x0002a46d04004986 */ /* 0x000fe2000c101924 */
[C---:B------:R-:W-:Y:S02]  /*7d40*/  ISETP.GT.AND P4, PT, R0.reuse, RZ, P2 ;  /* 0x000000ff0000720c */ /* 0x040fe40001784270 */
[----:B------:R-:W-:Y:S01]  /*7d50*/  ISETP.GT.AND P2, PT, R0, 0x8, P2 ;  /* 0x000000080000780c */ /* 0x000fe20001744270 */
[----:B------:R0:W-:Y:S01]  /*7d60*/  @P3 STG.E desc[UR36][R6.64+0x2a0], R9 ;  /* 0x0002a00906003986 */ /* 0x0001e2000c101924 */
[----:B------:R-:W-:Y:S01]  /*7d70*/  ISETP.GT.AND P3, PT, R3, 0xb9, PT ;  /* 0x000000b90300780c */ /* 0x000fe20003f64270 */
[----:B-1----:R-:W-:-:S02]  /*7d80*/  FMUL R11, R112, R154 ;  /* 0x0000009a700b7220 */ /* 0x002fc40000400000 */
[----:B------:R-:W-:Y:S01]  /*7d90*/  @P1 STG.E desc[UR36][R6.64+0x2a4], R111 ;  /* 0x0002a46f06001986 */ /* 0x000fe2000c101924 */
[----:B------:R-:W-:-:S03]  /*7da0*/  ISETP.GT.AND P1, PT, R3, 0xb8, PT ;  /* 0x000000b80300780c */ /* 0x000fc60003f24270 */
[----:B------:R1:W-:Y:S01]  /*7db0*/  @P5 STG.E desc[UR36][R4.64+0x2c0], R11 ;  /* 0x0002c00b04005986 */ /* 0x0003e2000c101924 */
[----:B------:R-:W-:Y:S01]  /*7dc0*/  ISETP.GT.AND P5, PT, R0, RZ, P1 ;  /* 0x000000ff0000720c */ /* 0x000fe20000fa4270 */
[-C--:B0-----:R-:W-:Y:S02]  /*7dd0*/  FMUL R9, R114, R154.reuse ;  /* 0x0000009a72097220 */ /* 0x081fe40000400000 */
[----:B------:R-:W-:Y:S01]  /*7de0*/  @P4 STG.E desc[UR36][R4.64+0x2c4], R113 ;  /* 0x0002c47104004986 */ /* 0x000fe2000c101924 */
[C---:B------:R-:W-:Y:S02]  /*7df0*/  ISETP.GT.AND P4, PT, R0.reuse, RZ, P3 ;  /* 0x000000ff0000720c */ /* 0x040fe40001f84270 */
[C---:B------:R-:W-:Y:S01]  /*7e00*/  ISETP.GT.AND P1, PT, R0.reuse, 0x8, P1 ;  /* 0x000000080000780c */ /* 0x040fe20000f24270 */
[----:B------:R0:W-:Y:S01]  /*7e10*/  @P0 STG.E desc[UR36][R6.64+0x2c0], R9 ;  /* 0x0002c00906000986 */ /* 0x0001e2000c101924 */
[C---:B------:R-:W-:Y:S02]  /*7e20*/  ISETP.GT.AND P0, PT, R3.reuse, 0xc0, PT ;  /* 0x000000c00300780c */ /* 0x040fe40003f04270 */
[----:B------:R-:W-:Y:S01]  /*7e30*/  ISETP.GT.AND P3, PT, R0, 0x8, P3 ;  /* 0x000000080000780c */ /* 0x000fe20001f64270 */
[----:B-1----:R-:W-:Y:S01]  /*7e40*/  FMUL R11, R116, R154 ;  /* 0x0000009a740b7220 */ /* 0x002fe20000400000 */
        /* <DEDUP_REMOVED lines=69> */
[----:B------:R-:W-:Y:S02]  /*82a0*/  ISETP.GT.AND P3, PT, R0, 0x8, P3 ;  /* 0x000000080000780c */ /* 0x000fe40001f64270 */
[C---:B------:R-:W-:Y:S01]  /*82b0*/  ISETP.GT.AND P0, PT, R3.reuse, 0xf0, PT ;  /* 0x000000f00300780c */ /* 0x040fe20003f04270 */
        /* <DEDUP_REMOVED lines=12> */
[-C--:B-1----:R-:W-:Y:S01]  /*8380*/  FMUL R11, R144, R154.reuse ;  /* 0x0000009a900b7220 */ /* 0x082fe20000400000 */
[----:B------:R-:W-:Y:S01]  /*8390*/  @P3 STG.E desc[UR36][R6.64+0x3a4], R143 ;  /* 0x0003a48f06003986 */ /* 0x000fe2000c101924 */
[----:B------:R-:W-:Y:S01]  /*83a0*/  ISETP.GT.AND P3, PT, R3, 0xf8, PT ;  /* 0x000000f80300780c */ /* 0x000fe20003f64270 */
[----:B------:R-:W-:-:S02]  /*83b0*/  FMUL R3, R146, R154 ;  /* 0x0000009a92037220 */ /* 0x000fc40000400000 */
[----:B------:R1:W-:Y:S01]  /*83c0*/  @P5 STG.E desc[UR36][R4.64+0x3c0], R11 ;  /* 0x0003c00b04005986 */ /* 0x0003e2000c101924 */
[C---:B------:R-:W-:Y:S02]  /*83d0*/  ISETP.GT.AND P5, PT, R0.reuse, RZ, P3 ;  /* 0x000000ff0000720c */ /* 0x040fe40001fa4270 */
[C---:B------:R-:W-:Y:S01]  /*83e0*/  ISETP.GT.AND P3, PT, R0.reuse, 0x8, P3 ;  /* 0x000000080000780c */ /* 0x040fe20001f64270 */
[----:B------:R-:W-:Y:S01]  /*83f0*/  @P4 STG.E desc[UR36][R4.64+0x3c4], R145 ;  /* 0x0003c49104004986 */ /* 0x000fe2000c101924 */
[----:B------:R-:W-:Y:S01]  /*8400*/  ISETP.GT.AND P4, PT, R0, RZ, P1 ;  /* 0x000000ff0000720c */ /* 0x000fe20000f84270 */
[-C--:B0-----:R-:W-:Y:S01]  /*8410*/  FMUL R9, R148, R154.reuse ;  /* 0x0000009a94097220 */ /* 0x081fe20000400000 */
[----:B------:R-:W-:Y:S01]  /*8420*/  ISETP.GT.AND P1, PT, R0, 0x8, P1 ;  /* 0x000000080000780c */ /* 0x000fe20000f24270 */
[----:B------:R-:W-:Y:S04]  /*8430*/  @P0 STG.E desc[UR36][R6.64+0x3c0], R3 ;  /* 0x0003c00306000986 */ /* 0x000fe8000c101924 */
[----:B------:R-:W-:Y:S01]  /*8440*/  @P2 STG.E desc[UR36][R6.64+0x3c4], R147 ;  /* 0x0003c49306002986 */ /* 0x000fe2000c101924 */
[----:B-1----:R-:W-:-:S03]  /*8450*/  FMUL R11, R150, R154 ;  /* 0x0000009a960b7220 */ /* 0x002fc60000400000 */
[----:B------:R-:W-:Y:S04]  /*8460*/  @P5 STG.E desc[UR36][R4.64+0x3e0], R9 ;  /* 0x0003e00904005986 */ /* 0x000fe8000c101924 */
[----:B------:R0:W-:Y:S02]  /*8470*/  @P4 STG.E desc[UR36][R4.64+0x3e4], R149 ;  /* 0x0003e49504004986 */ /* 0x0001e4000c101924 */
[----:B0-----:R-:W-:Y:S02]  /*8480*/  @P3 IMAD.MOV.U32 R4, RZ, RZ, R6 ;  /* 0x000000ffff043224 */ /* 0x001fe400078e0006 */
[----:B------:R-:W-:-:S05]  /*8490*/  @P3 IMAD.MOV.U32 R5, RZ, RZ, R7 ;  /* 0x000000ffff053224 */ /* 0x000fca00078e0007 */
[----:B------:R0:W-:Y:S04]  /*84a0*/  @P3 STG.E desc[UR36][R4.64+0x3e0], R11 ;  /* 0x0003e00b04003986 */ /* 0x0001e8000c101924 */
[----:B------:R0:W-:Y:S02]  /*84b0*/  @P1 STG.E desc[UR36][R6.64+0x3e4], R151 ;  /* 0x0003e49706001986 */ /* 0x0001e4000c101924 */
.L_x_282:
[----:B------:R-:W-:Y:S05]  /*84c0*/  BSYNC B0 ;  /* 0x0000000000007941 */ /* 0x000fea0003800000 */
.L_x_28:
[----:B------:R-:W-:Y:S01]  /*84d0*/  ULDC UR4, c[0x0][0xc] ;  /* 0x0000030000047ab9 */ /* 0x000fe20000000800 */
[----:B------:R-:W-:Y:S01]  /*84e0*/  ULDC UR5, c[0x0][0x10] ;  /* 0x0000040000057ab9 */ /* 0x000fe20000000800 */
[----:B0-----:R-:W0:Y:S01]  /*84f0*/  LDC R3, c[0x0][0x14] ;  /* 0x00000500ff037b82 */ /* 0x001e220000000800 */
[----:B------:R-:W-:Y:S01]  /*8500*/  UIMAD.WIDE.U32 UR4, UR4, UR5, URZ ;  /* 0x00000005040472a5 */ /* 0x000fe2000f8e003f */
[----:B------:R-:W-:Y:S01]  /*8510*/  PRMT R0, RZ, 0x7610, R0 ;  /* 0x00007610ff007816 */ /* 0x000fe20000000000 */
[----:B------:R-:W-:Y:S02]  /*8520*/  IMAD.MOV.U32 R152, RZ, RZ, -0x1 ;  /* 0xffffffffff987424 */ /* 0x000fe400078e00ff */
[----:B------:R-:W-:Y:S02]  /*8530*/  IMAD.MOV.U32 R23, RZ, RZ, -0x1 ;  /* 0xffffffffff177424 */ /* 0x000fe400078e00ff */
[----:B0-----:R-:W-:-:S04]  /*8540*/  IMAD.WIDE.U32 R16, R3, UR4, R16 ;  /* 0x0000000403107c25 */ /* 0x001fc8000f8e0010 */
[----:B------:R-:W-:Y:S01]  /*8550*/  IMAD R3, R3, UR5, RZ ;  /* 0x0000000503037c24 */ /* 0x000fe2000f8e02ff */
[----:B------:R-:W-:Y:S02]  /*8560*/  ULDC.64 UR4, c[0x0][0x650] ;  /* 0x0001940000047ab9 */ /* 0x000fe40000000a00 */
[----:B------:R-:W-:Y:S01]  /*8570*/  ISETP.GE.U32.AND P0, PT, R16, UR4, PT ;  /* 0x0000000410007c0c */ /* 0x000fe2000bf06070 */
[----:B------:R-:W-:-:S05]  /*8580*/  IMAD.IADD R17, R17, 0x1, R3 ;  /* 0x0000000111117824 */ /* 0x000fca00078e0203 */
[----:B------:R-:W-:-:S13]  /*8590*/  ISETP.GE.U32.AND.EX P0, PT, R17, UR5, PT, P0 ;  /* 0x0000000511007c0c */ /* 0x000fda000bf06100 */
[----:B------:R-:W-:Y:S05]  /*85a0*/  @P0 BRA `(.L_x_283) ;  /* 0x0000000400640947 */ /* 0x000fea0003800000 */
[----:B------:R-:W0:Y:S01]  /*85b0*/  S2R R12, SR_CTAID.X ;  /* 0x00000000000c7919 */ /* 0x000e220000002500 */
[----:B---3--:R-:W3:Y:S01]  /*85c0*/  LDC.64 R10, c[0x0][0x628] ;  /* 0x00018a00ff0a7b82 */ /* 0x008ee20000000a00 */
[----:B------:R-:W-:Y:S01]  /*85d0*/  ULDC UR4, c[0x0][0x150] ;  /* 0x0000540000047ab9 */ /* 0x000fe20000000800 */
[----:B-12-4-:R-:W-:Y:S01]  /*85e0*/  IMAD.MOV.U32 R8, RZ, RZ, R16 ;  /* 0x000000ffff087224 */ /* 0x016fe200078e0010 */
[----:B------:R-:W1:Y:S01]  /*85f0*/  S2R R24, SR_CTAID.Y ;  /* 0x0000000000187919 */ /* 0x000e620000002600 */
[----:B------:R-:W-:-:S04]  /*8600*/  IMAD.MOV.U32 R9, RZ, RZ, R17 ;  /* 0x000000ffff097224 */ /* 0x000fc800078e0011 */
[----:B------:R-:W2:Y:S08]  /*8610*/  LDC R21, c[0x0][0x144] ;  /* 0x00005100ff157b82 */ /* 0x000eb00000000800 */
[----:B------:R-:W4:Y:S08]  /*8620*/  LDC R0, c[0x0][0x630] ;  /* 0x00018c00ff007b82 */ /* 0x000f300000000800 */
[----:B------:R-:W1:Y:S01]  /*8630*/  LDC.64 R14, c[0x0][0x620] ;  /* 0x00018800ff0e7b82 */ /* 0x000e620000000a00 */
[----:B---3--:R-:W-:-:S04]  /*8640*/  ISETP.NE.U32.AND P0, PT, R10, RZ, PT ;  /* 0x000000ff0a00720c */ /* 0x008fc80003f05070 */
[----:B------:R-:W-:Y:S02]  /*8650*/  ISETP.NE.AND.EX P0, PT, R11, RZ, PT, P0 ;  /* 0x000000ff0b00720c */ /* 0x000fe40003f05300 */
[----:B0-----:R-:W-:-:S05]  /*8660*/  I2FP.F32.U32 R3, R12 ;  /* 0x0000000c00037245 */ /* 0x001fca0000201000 */
[----:B------:R-:W-:-:S04]  /*8670*/  FMUL R3, R3, UR4 ;  /* 0x0000000403037c20 */ /* 0x000fc80008400000 */
[----:B------:R0:W3:Y:S02]  /*8680*/  F2I.U32.TRUNC.NTZ R20, R3 ;  /* 0x0000000300147305 */ /* 0x0000e4000020f000 */
[----:B--2-4-:R-:W-:Y:S05]  /*8690*/  @!P0 BRA `(.L_x_284) ;  /* 0x0000000000288947 */ /* 0x014fea0003800000 */
[----:B0-----:R-:W0:Y:S02]  /*86a0*/  LDC R3, c[0x0][0x634] ;  /* 0x00018d00ff037b82 */ /* 0x001e240000000800 */
        /* <DEDUP_REMOVED lines=9> */
.L_x_284:
[----:B------:R-:W2:Y:S01]  /*8740*/  LDC.64 R30, c[0x0][0x640] ;  /* 0x00019000ff1e7b82 */ /* 0x000ea20000000a00 */
[-CC-:B------:R-:W-:Y:S01]  /*8750*/  SHF.R.U64 R23, R8, R0.reuse, R9.reuse ;  /* 0x0000000008177219 */ /* 0x180fe20000001209 */
[----:B---3--:R-:W-:Y:S01]  /*8760*/  IMAD.MOV R20, RZ, RZ, -R20 ;  /* 0x000000ffff147224 */ /* 0x008fe200078e0a14 */
[----:B------:R-:W-:Y:S01]  /*8770*/  SHF.R.U32.HI R0, RZ, R0, R9 ;  /* 0x00000000ff007219 */ /* 0x000fe20000011609 */
[----:B------:R-:W-:Y:S01]  /*8780*/  ULDC UR4, c[0x0][0x154] ;  /* 0x0000550000047ab9 */ /* 0x000fe20000000800 */
[----:B0-----:R-:W-:Y:S01]  /*8790*/  IADD3 R3, P0, RZ, -R23, RZ ;  /* 0x80000017ff037210 */ /* 0x001fe20007f1e0ff */
[----:B------:R-:W-:Y:S02]  /*87a0*/  IMAD R26, R21, R20, R12 ;  /* 0x00000014151a7224 */ /* 0x000fe400078e020c */
[----:B------:R-:W0:Y:S01]  /*87b0*/  LDC R6, c[0x0][0x618] ;  /* 0x00018600ff067b82 */ /* 0x000e220000000800 */
[----:B------:R-:W-:Y:S02]  /*87c0*/  IMAD.MOV.U32 R7, RZ, RZ, 0x1 ;  /* 0x00000001ff077424 */ /* 0x000fe400078e00ff */
[----:B------:R-:W-:-:S04]  /*87d0*/  IMAD.X R5, RZ, RZ, ~R0, P0 ;  /* 0x000000ffff057224 */ /* 0x000fc800000e0e00 */
[-C--:B-1----:R-:W-:Y:S01]  /*87e0*/  IMAD R0, R5, R14.reuse, RZ ;  /* 0x0000000e05007224 */ /* 0x082fe200078e02ff */
[----:B------:R-:W1:Y:S01]  /*87f0*/  LDC R8, c[0x0][0x608] ;  /* 0x00018200ff087b82 */ /* 0x000e620000000800 */
[----:B------:R-:W-:-:S04]  /*8800*/  IMAD.WIDE.U32 R4, R3, R14, R16 ;  /* 0x0000000e03047225 */ /* 0x000fc800078e0010 */
[----:B------:R-:W-:Y:S01]  /*8810*/  IMAD R3, R3, R15, R0 ;  /* 0x0000000f03037224 */ /* 0x000fe200078e0200 */
[----:B------:R-:W-:Y:S02]  /*8820*/  I2FP.F32.U32 R0, R24 ;  /* 0x0000001800007245 */ /* 0x000fe40000201000 */
[----:B------:R-:W3:Y:S01]  /*8830*/  LDC R28, c[0x0][0x658] ;  /* 0x00019600ff1c7b82 */ /* 0x000ee20000000800 */
[----:B------:R-:W-:Y:S01]  /*8840*/  IMAD.IADD R3, R5, 0x1, R3 ;  /* 0x0000000105037824 */ /* 0x000fe200078e0203 */
[----:B--2---:R-:W-:Y:S01]  /*8850*/  ISETP.NE.U32.AND P0, PT, R30, RZ, PT ;  /* 0x000000ff1e00720c */ /* 0x004fe20003f05070 */
[----:B------:R-:W-:Y:S01]  /*8860*/  FMUL R0, R0, UR4 ;  /* 0x0000000400007c20 */ /* 0x000fe20008400000 */
[----:B------:R-:W-:Y:S02]  /*8870*/  IMAD.MOV.U32 R5, RZ, RZ, -0x1 ;  /* 0xffffffffff057424 */ /* 0x000fe400078e00ff */
[----:B------:R-:W-:Y:S01]  /*8880*/  ISETP.NE.AND.EX P0, PT, R31, RZ, PT, P0 ;  /* 0x000000ff1f00720c */ /* 0x000fe20003f05300 */
[----:B------:R2:W4:Y:S01]  /*8890*/  F2I.U32.TRUNC.NTZ R13, R0 ;  /* 0x00000000000d7305 */ /* 0x000522000020f000 */
[----:B------:R-:W2:Y:S01]  /*88a0*/  LDC R15, c[0x0][0x148] ;  /* 0x00005200ff0f7b82 */ /* 0x000ea20000000800 */
[----:B0-----:R-:W-:-:S02]  /*88b0*/  SHF.R.U64 R12, R4, R6, R3 ;  /* 0x00000006040c7219 */ /* 0x001fc40000001203 */
[----:B------:R-:W-:-:S05]  /*88c0*/  SHF.R.U32.HI R3, RZ, R6, R3 ;  /* 0x00000006ff037219 */ /* 0x000fca0000011603 */
[----:B------:R-:W0:Y:S01]  /*88d0*/  LDC R20, c[0x0][0x600] ;  /* 0x00018000ff147b82 */ /* 0x000e220000000800 */
[-CC-:B-1----:R-:W-:Y:S02]  /*88e0*/  SHF.R.U64 R10, R12, R8.reuse, R3.reuse ;  /* 0x000000080c0a7219 */ /* 0x182fe40000001203 */
[----:B------:R-:W-:-:S05]  /*88f0*/  SHF.R.U32.HI R3, RZ, R8, R3 ;  /* 0x00000008ff037219 */ /* 0x000fca0000011603 */
[----:B------:R-:W1:Y:S01]  /*8900*/  LDC R21, c[0x0][0x648] ;  /* 0x00019200ff157b82 */ /* 0x000e620000000800 */
[-C--:B---3--:R-:W-:Y:S02]  /*8910*/  SHF.L.U32 R4, R5, R28.reuse, RZ ;  /* 0x0000001c05047219 */ /* 0x088fe400000006ff */
[-CC-:B------:R-:W-:Y:S02]  /*8920*/  SHF.R.U64 R14, R10, R28.reuse, R3.reuse ;  /* 0x0000001c0a0e7219 */ /* 0x180fe40000001203 */
[----:B------:R-:W-:Y:S02]  /*8930*/  SHF.R.U32.HI R5, RZ, R28, R3 ;  /* 0x0000001cff057219 */ /* 0x000fe40000011603 */
[----:B------:R-:W-:Y:S01]  /*8940*/  LOP3.LUT R153, RZ, R4, RZ, 0x33, !PT ;  /* 0x00000004ff997212 */ /* 0x000fe200078e33ff */
[----:B------:R-:W3:Y:S01]  /*8950*/  LDC R25, c[0x0][0x638] ;  /* 0x00018e00ff197b82 */ /* 0x000ee20000000800 */
[----:B------:R-:W-:Y:S01]  /*8960*/  SHF.L.U32 R28, R7, R28, RZ ;  /* 0x0000001c071c7219 */ /* 0x000fe200000006ff */
[----:B------:R-:W-:-:S06]  /*8970*/  IMAD.MOV.U32 R4, RZ, RZ, R14 ;  /* 0x000000ffff047224 */ /* 0x000fcc00078e000e */
[----:B------:R-:W0:Y:S01]  /*8980*/  LDC R27, c[0x0][0x610] ;  /* 0x00018400ff1b7b82 */ /* 0x000e220000000800 */
[----:B----4-:R-:W-:Y:S05]  /*8990*/  @!P0 BRA `(.L_x_285) ;  /* 0x0000000000288947 */ /* 0x010fea0003800000 */
[----:B------:R-:W4:Y:S02]  /*89a0*/  LDC R3, c[0x0][0x64c] ;  /* 0x00019300ff037b82 */ /* 0x000f240000000800 */
[----:B----4-:R-:W-:-:S05]  /*89b0*/  IADD3 R3, P0, R14, R3, RZ ;  /* 0x000000030e037210 */ /* 0x010fca0007f1e0ff */
        /* <DEDUP_REMOVED lines=8> */
.L_x_285:
[----:B------:R-:W-:Y:S01]  /*8a40*/  ISETP.NE.AND P0, PT, R2, 0x1, PT ;  /* 0x000000010200780c */ /* 0x000fe20003f05270 */
[----:B------:R-:W-:Y:S01]  /*8a50*/  IMAD.MOV R13, RZ, RZ, -R13 ;  /* 0x000000ffff0d7224 */ /* 0x000fe200078e0a0d */
[----:B-12---:R-:W-:Y:S01]  /*8a60*/  SHF.R.U64 R0, R4, R21, R5 ;  /* 0x0000001504007219 */ /* 0x006fe20000001205 */
[----:B0-----:R-:W-:Y:S01]  /*8a70*/  VIADD R5, R20, 0xffffffff ;  /* 0xffffffff14057836 */ /* 0x001fe20000000000 */
[----:B------:R-:W-:-:S03]  /*8a80*/  LOP3.LUT R153, R10, R153, RZ, 0xc0, !PT ;  /* 0x000000990a997212 */ /* 0x000fc600078ec0ff */
[----:B------:R-:W-:Y:S01]  /*8a90*/  IMAD.MOV R3, RZ, RZ, -R0 ;  /* 0x000000ffff037224 */ /* 0x000fe200078e0a00 */
[----:B------:R-:W-:Y:S01]  /*8aa0*/  LOP3.LUT R5, R12, R5, RZ, 0xc0, !PT ;  /* 0x000000050c057212 */ /* 0x000fe200078ec0ff */
[----:B------:R-:W-:Y:S02]  /*8ab0*/  IMAD R153, R28, R0, R153 ;  /* 0x000000001c997224 */ /* 0x000fe400078e0299 */
[----:B---3--:R-:W-:Y:S02]  /*8ac0*/  IMAD R0, R3, R25, R14 ;  /* 0x0000001903007224 */ /* 0x008fe400078e020e */
[----:B------:R-:W-:Y:S02]  /*8ad0*/  @P0 IMAD R26, R15, R13, R24 ;  /* 0x0000000d0f1a0224 */ /* 0x000fe400078e0218 */
[----:B------:R-:W-:Y:S02]  /*8ae0*/  IMAD R4, R0, R20, R5 ;  /* 0x0000001400047224 */ /* 0x000fe400078e0205 */
[----:B------:R-:W-:-:S02]  /*8af0*/  IMAD R153, R153, R27, R26 ;  /* 0x0000001b99997224 */ /* 0x000fc400078e021a */
[----:B------:R-:W-:-:S03]  /*8b00*/  IMAD.MOV.U32 R3, RZ, RZ, 0x1 ;  /* 0x00000001ff037424 */ /* 0x000fc600078e00ff */
[----:B------:R-:W-:Y:S02]  /*8b10*/  SEL R152, R4, R153, !P0 ;  /* 0x0000009904987207 */ /* 0x000fe40004000000 */
[----:B------:R-:W-:Y:S02]  /*8b20*/  PRMT R0, R3, 0x7610, R0 ;  /* 0x0000761003007816 */ /* 0x000fe40000000000 */
[----:B------:R-:W-:-:S07]  /*8b30*/  SEL R153, R153, R4, !P0 ;  /* 0x0000000499997207 */ /* 0x000fce0004000000 */
.L_x_283:
[----:B------:R-:W-:-:S13]  /*8b40*/  LOP3.LUT P0, RZ, R0, 0xff, RZ, 0xc0, !PT ;  /* 0x000000ff00ff7812 */ /* 0x000fda000780c0ff */
[----:B------:R-:W-:Y:S05]  /*8b50*/  @P0 BRA `(.L_x_286) ;  /* 0xffffff8000fc0947 */ /* 0x000fea000383ffff */
[----:B------:R-:W-:Y:S05]  /*8b60*/  EXIT ;  /* 0x000000000000794d */ /* 0x000fea0003800000 */
.L_x_3:
[----:B0-----:R-:W-:Y:S01]  /*8b70*/  ULDC.64 UR4, c[0x0][0x650] ;  /* 0x0001940000047ab9 */ /* 0x001fe20000000a00 */
        /* <DEDUP_REMOVED lines=25> */
.L_x_288:
[--C-:B------:R-:W-:Y:S01]  /*8d10*/  SHF.R.U64 R12, R10, R14, R11.reuse ;  /* 0x0000000e0a0c7219 */ /* 0x100fe2000000120b */
[----:B------:R-:W0:Y:S01]  /*8d20*/  LDC R22, c[0x0][0x618] ;  /* 0x00018600ff167b82 */ /* 0x000e220000000800 */
[----:B------:R-:W-:Y:S01]  /*8d30*/  I2FP.F32.U32 R6, R4 ;  /* 0x0000000400067245 */ /* 0x000fe20000201000 */
[----:B------:R-:W-:Y:S01]  /*8d40*/  ULDC UR4, c[0x0][0x150] ;  /* 0x0000540000047ab9 */ /* 0x000fe20000000800 */
[----:B------:R-:W-:Y:S02]  /*8d50*/  SHF.R.U32.HI R5, RZ, R14, R11 ;  /* 0x0000000eff057219 */ /* 0x000fe4000001160b */
[----:B------:R-:W-:Y:S01]  /*8d60*/  IADD3 R9, P0, RZ, -R12, RZ ;  /* 0x8000000cff097210 */ /* 0x000fe20007f1e0ff */
[----:B------:R-:W-:Y:S01]  /*8d70*/  FMUL R11, R6, UR4 ;  /* 0x00000004060b7c20 */ /* 0x000fe20008400000 */
[----:B------:R-:W-:Y:S01]  /*8d80*/  ULDC UR4, c[0x0][0x154] ;  /* 0x0000550000047ab9 */ /* 0x000fe20000000800 */
[----:B------:R-:W1:Y:S02]  /*8d90*/  LDC.64 R24, c[0x0][0x640] ;  /* 0x00019000ff187b82 */ /* 0x000e640000000a00 */
[----:B------:R-:W-:-:S02]  /*8da0*/  IMAD.X R5, RZ, RZ, ~R5, P0 ;  /* 0x000000ffff057224 */ /* 0x000fc400000e0e05 */
[----:B------:R-:W2:Y:S01]  /*8db0*/  F2I.U32.TRUNC.NTZ R11, R11 ;  /* 0x0000000b000b7305 */ /* 0x000ea2000020f000 */
[----:B------:R-:W-:-:S03]  /*8dc0*/  IMAD.WIDE.U32 R6, R9, R20, R16 ;  /* 0x0000001409067225 */ /* 0x000fc600078e0010 */
[----:B------:R-:W3:Y:S01]  /*8dd0*/  LDC R13, c[0x0][0x144] ;  /* 0x00005100ff0d7b82 */ /* 0x000ee20000000800 */
[----:B------:R-:W-:-:S04]  /*8de0*/  IMAD R8, R5, R20, RZ ;  /* 0x0000001405087224 */ /* 0x000fc800078e02ff */
[----:B------:R-:W-:Y:S02]  /*8df0*/  IMAD R5, R9, R21, R8 ;  /* 0x0000001509057224 */ /* 0x000fe400078e0208 */
[----:B------:R-:W-:Y:S01]  /*8e00*/  IMAD.MOV.U32 R8, RZ, RZ, -0x1 ;  /* 0xffffffffff087424 */ /* 0x000fe200078e00ff */
[----:B------:R-:W4:Y:S01]  /*8e10*/  LDC R14, c[0x0][0x608] ;  /* 0x00018200ff0e7b82 */ /* 0x000f220000000800 */
[----:B------:R-:W-:Y:S01]  /*8e20*/  IMAD.IADD R5, R7, 0x1, R5 ;  /* 0x0000000107057824 */ /* 0x000fe200078e0205 */
[----:B------:R-:W-:-:S04]  /*8e30*/  I2FP.F32.U32 R7, R3 ;  /* 0x0000000300077245 */ /* 0x000fc80000201000 */
[-C--:B0-----:R-:W-:Y:S01]  /*8e40*/  SHF.R.U64 R10, R6, R22.reuse, R5 ;  /* 0x00000016060a7219 */ /* 0x081fe20000001205 */
[----:B--2---:R-:W-:Y:S01]  /*8e50*/  IMAD.MOV R6, RZ, RZ, -R11 ;  /* 0x000000ffff067224 */ /* 0x004fe200078e0a0b */
[----:B------:R-:W0:Y:S01]  /*8e60*/  LDC R9, c[0x0][0x658] ;  /* 0x00019600ff097b82 */ /* 0x000e220000000800 */
[----:B-1----:R-:W-:Y:S01]  /*8e70*/  ISETP.NE.U32.AND P0, PT, R24, RZ, PT ;  /* 0x000000ff1800720c */ /* 0x002fe20003f05070 */
[----:B------:R-:W-:Y:S01]  /*8e80*/  FMUL R7, R7, UR4 ;  /* 0x0000000407077c20 */ /* 0x000fe20008400000 */
[----:B------:R-:W-:Y:S02]  /*8e90*/  SHF.R.U32.HI R5, RZ, R22, R5 ;  /* 0x00000016ff057219 */ /* 0x000fe40000011605 */
[----:B------:R-:W-:-:S03]  /*8ea0*/  ISETP.NE.AND.EX P0, PT, R25, RZ, PT, P0 ;  /* 0x000000ff1900720c */ /* 0x000fc60003f05300 */
[----:B------:R-:W1:Y:S01]  /*8eb0*/  LDC R20, c[0x0][0x148] ;  /* 0x00005200ff147b82 */ /* 0x000e620000000800 */
[----:B---3--:R-:W-:Y:S02]  /*8ec0*/  IMAD R23, R13, R6, R4 ;  /* 0x000000060d177224 */ /* 0x008fe400078e0204 */
[----:B------:R-:W-:-:S05]  /*8ed0*/  IMAD.MOV.U32 R6, RZ, RZ, 0x1 ;  /* 0x00000001ff067424 */ /* 0x000fca00078e00ff */
[----:B------:R-:W2:Y:S01]  /*8ee0*/  LDC R21, c[0x0][0x600] ;  /* 0x00018000ff157b82 */ /* 0x000ea20000000800 */
[-CC-:B----4-:R-:W-:Y:S02]  /*8ef0*/  SHF.R.U64 R13, R10, R14.reuse, R5.reuse ;  /* 0x0000000e0a0d7219 */ /* 0x190fe40000001205 */
[----:B------:R-:W-:Y:S02]  /*8f00*/  SHF.R.U32.HI R4, RZ, R14, R5 ;  /* 0x0000000eff047219 */ /* 0x000fe40000011605 */
[----:B------:R3:W4:Y:S03]  /*8f10*/  F2I.U32.TRUNC.NTZ R14, R7 ;  /* 0x00000007000e7305 */ /* 0x000726000020f000 */
[----:B------:R-:W1:Y:S01]  /*8f20*/  LDC R26, c[0x0][0x648] ;  /* 0x00019200ff1a7b82 */ /* 0x000e620000000800 */
[-C--:B0-----:R-:W-:Y:S02]  /*8f30*/  SHF.R.U64 R15, R13, R9.reuse, R4 ;  /* 0x000000090d0f7219 */ /* 0x081fe40000001204 */
[----:B------:R-:W-:-:S02]  /*8f40*/  SHF.L.U32 R8, R8, R9, RZ ;  /* 0x0000000908087219 */ /* 0x000fc400000006ff */
[-C--:B------:R-:W-:Y:S01]  /*8f50*/  SHF.R.U32.HI R5, RZ, R9.reuse, R4 ;  /* 0x00000009ff057219 */ /* 0x080fe20000011604 */
[----:B------:R-:W-:Y:S01]  /*8f60*/  IMAD.MOV.U32 R4, RZ, RZ, R15 ;  /* 0x000000ffff047224 */ /* 0x000fe200078e000f */
[----:B------:R-:W-:Y:S01]  /*8f70*/  SHF.L.U32 R22, R6, R9, RZ ;  /* 0x0000000906167219 */ /* 0x000fe200000006ff */
[----:B------:R-:W0:Y:S01]  /*8f80*/  LDC R27, c[0x0][0x638] ;  /* 0x00018e00ff1b7b82 */ /* 0x000e220000000800 */
[----:B------:R-:W-:-:S07]  /*8f90*/  LOP3.LUT R28, RZ, R8, RZ, 0x33, !PT ;  /* 0x00000008ff1c7212 */ /* 0x000fce00078e33ff */
        /* <DEDUP_REMOVED lines=12> */
.L_x_289:
[----:B------:R-:W-:Y:S01]  /*9060*/  ISETP.NE.AND P0, PT, R2, 0x1, PT ;  /* 0x000000010200780c */ /* 0x000fe20003f05270 */
[----:B--2---:R-:W-:Y:S01]  /*9070*/  VIADD R7, R21, 0xffffffff ;  /* 0xffffffff15077836 */ /* 0x004fe20000000000 */
[----:B-1----:R-:W-:Y:S01]  /*9080*/  SHF.R.U64 R5, R4, R26, R5 ;  /* 0x0000001a04057219 */ /* 0x002fe20000001205 */
[----:B------:R-:W-:Y:S01]  /*9090*/  IMAD.MOV R14, RZ, RZ, -R14 ;  /* 0x000000ffff0e7224 */ /* 0x000fe200078e0a0e */
[----:B------:R-:W-:Y:S01]  /*90a0*/  LOP3.LUT R4, R13, R28, RZ, 0xc0, !PT ;  /* 0x0000001c0d047212 */ /* 0x000fe200078ec0ff */
[----:B------:R-:W-:Y:S01]  /*90b0*/  IMAD.MOV.U32 R8, RZ, RZ, R12 ;  /* 0x000000ffff087224 */ /* 0x000fe200078e000c */
[----:B------:R-:W-:Y:S01]  /*90c0*/  LOP3.LUT R10, R10, R7, RZ, 0xc0, !PT ;  /* 0x000000070a0a7212 */ /* 0x000fe200078ec0ff */
[----:B------:R-:W-:Y:S02]  /*90d0*/  IMAD.MOV R6, RZ, RZ, -R5 ;  /* 0x000000ffff067224 */ /* 0x000fe400078e0a05 */
[----:B------:R-:W-:-:S04]  /*90e0*/  IMAD R4, R22, R5, R4 ;  /* 0x0000000516047224 */ /* 0x000fc800078e0204 */
[----:B------:R-:W-:Y:S02]  /*90f0*/  @P0 IMAD R23, R20, R14, R3 ;  /* 0x0000000e14170224 */ /* 0x000fe400078e0203 */
[----:B0-----:R-:W-:Y:S02]  /*9100*/  IMAD R3, R6, R27, R15 ;  /* 0x0000001b06037224 */ /* 0x001fe400078e020f */
[----:B------:R-:W-:Y:S02]  /*9110*/  IMAD R7, R4, R29, R23 ;  /* 0x0000001d04077224 */ /* 0x000fe400078e0217 */
[----:B------:R-:W-:Y:S02]  /*9120*/  IMAD R4, R3, R21, R10 ;  /* 0x0000001503047224 */ /* 0x000fe400078e020a */
[----:B------:R-:W-:-:S03]  /*9130*/  IMAD.MOV.U32 R6, RZ, RZ, 0x1 ;  /* 0x00000001ff067424 */ /* 0x000fc600078e00ff */
[----:B------:R-:W-:Y:S02]  /*9140*/  SEL R9, R4, R7, !P0 ;  /* 0x0000000704097207 */ /* 0x000fe40004000000 */
[----:B------:R-:W-:-:S07]  /*9150*/  SEL R7, R7, R4, !P0 ;  /* 0x0000000407077207 */ /* 0x000fce0004000000 */
.L_x_287:
[----:B------:R-:W-:-:S08]  /*9160*/  NOP ;  /* 0x0000000000007918 */ /* 0x000fd00000000000 */
[----:B------:R-:W0:-:S00]  /*9170*/  USETMAXREG.DEALLOC.CTAPOOL 0x28 ;  /* 0x00000028000079c8 */ /* 0x000e0000080e0500 */
[----:B0-----:R-:W-:-:S13]  /*9180*/  ISETP.NE.AND P0, PT, R0, RZ, PT ;  /* 0x000000ff0000720c */ /* 0x001fda0003f05270 */
[----:B------:R-:W-:Y:S05]  /*9190*/  @P0 EXIT ;  /* 0x000000000000094d */ /* 0x000fea0003800000 */
[----:B------:R-:W-:Y:S01]  /*91a0*/  LOP3.LUT P0, RZ, R6, 0xff, RZ, 0xc0, !PT ;  /* 0x000000ff06ff7812 */ /* 0x000fe2000780c0ff */
[----:B------:R-:W-:Y:S02]  /*91b0*/  IMAD.MOV.U32 R0, RZ, RZ, 0x1 ;  /* 0x00000001ff007424 */ /* 0x000fe400078e00ff */
[----:B------:R-:W-:-:S10]  /*91c0*/  IMAD.MOV.U32 R12, RZ, RZ, RZ ;  /* 0x000000ffff0c7224 */ /* 0x000fd400078e00ff */
[----:B------:R-:W-:Y:S05]  /*91d0*/  @!P0 BRA `(.L_x_290) ;  /* 0x0000000c00608947 */ /* 0x000fea0003800000 */
[----:B------:R-:W0:Y:S01]  /*91e0*/  LDC R0, c[0x0][0x28c] ;  /* 0x0000a300ff007b82 */ /* 0x000e220000000800 */
[----:B------:R-:W-:Y:S01]  /*91f0*/  ULDC UR5, c[0x0][0x658] ;  /* 0x0001960000057ab9 */ /* 0x000fe20000000800 */
[----:B------:R-:W-:Y:S01]  /*9200*/  UMOV UR7, 0xffffffff ;  /* 0xffffffff00077882 */ /* 0x000fe20000000000 */
[----:B------:R-:W-:Y:S01]  /*9210*/  ULDC UR6, c[0x0][0xc] ;  /* 0x0000030000067ab9 */ /* 0x000fe20000000800 */
[----:B------:R-:W-:Y:S01]  /*9220*/  USHF.L.U32 UR9, UR7, UR5, URZ ;  /* 0x0000000507097299 */ /* 0x000fe2000800063f */
[C---:B------:R-:W-:Y:S01]  /*9230*/  LOP3.LUT P2, RZ, R18.reuse, 0x7f, RZ, 0xc0, !PT ;  /* 0x0000007f12ff7812 */ /* 0x040fe2000784c0ff */
[----:B------:R-:W-:Y:S01]  /*9240*/  UMOV UR8, 0x1 ;  /* 0x0000000100087882 */ /* 0x000fe20000000000 */
[----:B------:R-:W-:Y:S01]  /*9250*/  ULDC UR7, c[0x0][0x10] ;  /* 0x0000040000077ab9 */ /* 0x000fe20000000800 */
[----:B------:R-:W-:Y:S01]  /*9260*/  LOP3.LUT P0, RZ, R18, 0x1f, RZ, 0xc0, !PT ;  /* 0x0000001f12ff7812 */ /* 0x000fe2000780c0ff */
[----:B------:R-:W-:Y:S01]  /*9270*/  UIMAD.WIDE.U32 UR6, UR6, UR7, URZ ;  /* 0x00000007060672a5 */ /* 0x000fe2000f8e003f */
[----:B------:R-:W-:Y:S01]  /*9280*/  BSSY B0, `(.L_x_290) ;  /* 0x00000cd000007945 */ /* 0x000fe20003800000 */
[----:B------:R-:W-:Y:S01]  /*9290*/  USHF.L.U32 UR5, UR8, UR5, URZ ;  /* 0x0000000508057299 */ /* 0x000fe2000800063f */
[----:B------:R-:W-:Y:S01]  /*92a0*/  IMAD.MOV.U32 R13, RZ, RZ, 0x1 ;  /* 0x00000001ff0d7424 */ /* 0x000fe200078e00ff */
[----:B------:R-:W-:Y:S01]  /*92b0*/  LOP3.LUT R11, R19, 0x2, RZ, 0xfc, !PT ;  /* 0x00000002130b7812 */ /* 0x000fe200078efcff */
[----:B------:R-:W-:Y:S01]  /*92c0*/  ULDC UR8, c[0x0][0x14] ;  /* 0x0000050000087ab9 */ /* 0x000fe20000000800 */
[----:B------:R-:W-:Y:S01]  /*92d0*/  PLOP3.LUT P0, PT, P0, P2, PT, 0x8a, 0x0 ;  /* 0x000000000000781c */ /* 0x000fe20000705172 */
[----:B------:R-:W-:Y:S01]  /*92e0*/  UIMAD.WIDE.U32 UR30, UR6, UR8, URZ ;  /* 0x00000008061e72a5 */ /* 0x000fe2000f8e003f */
[----:B------:R-:W-:Y:S01]  /*92f0*/  IMAD.MOV.U32 R12, RZ, RZ, RZ ;  /* 0x000000ffff0c7224 */ /* 0x000fe200078e00ff */
[----:B------:R-:W-:Y:S01]  /*9300*/  UIMAD UR7, UR7, UR8, URZ ;  /* 0x00000008070772a4 */ /* 0x000fe2000f8e023f */
[----:B------:R-:W-:Y:S01]  /*9310*/  ULDC UR4, c[0x0][0x600] ;  /* 0x0001800000047ab9 */ /* 0x000fe20000000800 */
[----:B------:R-:W-:-:S02]  /*9320*/  ULOP3.LUT UR6, URZ, UR9, URZ, 0x33, !UPT ;  /* 0x000000093f067292 */ /* 0x000fc4000f8e333f */
[----:B------:R-:W-:Y:S01]  /*9330*/  UIADD3 UR4, UR4, -0x1, URZ ;  /* 0xffffffff04047890 */ /* 0x000fe2000fffe03f */
[----:B0-----:R-:W-:Y:S01]  /*9340*/  VIADD R0, R0, 0x3f ;  /* 0x0000003f00007836 */ /* 0x001fe20000000000 */
[----:B------:R-:W-:Y:S01]  /*9350*/  UIADD3 UR7, UR31, UR7, URZ ;  /* 0x000000071f077290 */ /* 0x000fe2000fffe03f */
[----:B------:R-:W-:-:S03]  /*9360*/  ULDC.64 UR38, c[0x0][0x198] ;  /* 0x0000660000267ab9 */ /* 0x000fc60000000a00 */
[----:B------:R-:W-:-:S04]  /*9370*/  SHF.R.S32.HI R3, RZ, 0x1f, R0 ;  /* 0x0000001fff037819 */ /* 0x000fc80000011400 */
[----:B------:R-:W-:Y:S01]  /*9380*/  LEA.HI R3, R3, R0, RZ, 0x6 ;  /* 0x0000000003037211 */ /* 0x000fe200078f30ff */
[----:B------:R-:W-:-:S03]  /*9390*/  IMAD.MOV.U32 R0, RZ, RZ, 0x1 ;  /* 0x00000001ff007424 */ /* 0x000fc600078e00ff */
[----:B------:R-:W-:-:S05]  /*93a0*/  SHF.R.S32.HI R3, RZ, 0x6, R3 ;  /* 0x00000006ff037819 */ /* 0x000fca0000011403 */
[----:B------:R-:W-:-:S07]  /*93b0*/  VIADD R10, R3, 0x1 ;  /* 0x00000001030a7836 */ /* 0x000fce0000000000 */
.L_x_302:
[----:B------:R-:W-:-:S03]  /*93c0*/  UMOV UR8, 0xffffffff ;  /* 0xffffffff00087882 */ /* 0x000fc60000000000 */
[----:B------:R-:W-:Y:S05]  /*93d0*/  BRA.DIV UR8, `(.L_x_291) ;  /* 0x0000000e08f07947 */ /* 0x000fea000b800000 */
[----:B------:R-:W-:-:S13]  /*93e0*/  ELECT P6, URZ, PT ;  /* 0x00000000003f782f */ /* 0x000fda00038c0000 */
.L_x_314:
[----:B------:R-:W0:Y:S01]  /*93f0*/  LDC R4, c[0x0][0x28c] ;  /* 0x0000a300ff047b82 */ /* 0x000e220000000800 */
[----:B------:R-:W-:Y:S01]  /*9400*/  BSSY B1, `(.L_x_292) ;  /* 0x0000043000017945 */ /* 0x000fe20003800000 */
[----:B0-----:R-:W-:-:S13]  /*9410*/  ISETP.LT.OR P6, PT, R4, 0x1, !P6 ;  /* 0x000000010400780c */ /* 0x001fda00077c1670 */
[----:B------:R-:W-:Y:S05]  /*9420*/  @P6 BRA `(.L_x_293) ;  /* 0x0000000400006947 */ /* 0x000fea0003800000 */
[----:B------:R-:W-:Y:S02]  /*9430*/  IMAD.SHL.U32 R15, R7, 0x80, RZ ;  /* 0x00000080070f7824 */ /* 0x000fe400078e00ff */
[----:B------:R-:W-:Y:S02]  /*9440*/  IMAD.SHL.U32 R18, R9, 0x100, RZ ;  /* 0x0000010009127824 */ /* 0x000fe400078e00ff */
[----:B------:R-:W-:Y:S02]  /*9450*/  IMAD.MOV.U32 R20, RZ, RZ, RZ ;  /* 0x000000ffff147224 */ /* 0x000fe400078e00ff */
[----:B------:R-:W-:Y:S02]  /*9460*/  IMAD.MOV.U32 R4, RZ, RZ, R10 ;  /* 0x000000ffff047224 */ /* 0x000fe400078e000a */
[----:B------:R-:W-:Y:S02]  /*9470*/  IMAD.MOV.U32 R5, RZ, RZ, R0 ;  /* 0x000000ffff057224 */ /* 0x000fe400078e0000 */
[----:B------:R-:W-:-:S07]  /*9480*/  IMAD.MOV.U32 R6, RZ, RZ, R12 ;  /* 0x000000ffff067224 */ /* 0x000fce00078e000c */
.L_x_297:
[----:B------:R-:W0:Y:S01]  /*9490*/  S2R R14, SR_CgaCtaId ;  /* 0x00000000000e7919 */ /* 0x000e220000008800 */
[----:B------:R-:W-:Y:S01]  /*94a0*/  MOV R7, 0x400 ;  /* 0x0000040000077802 */ /* 0x000fe20000000f00 */
[----:B------:R-:W1:Y:S03]  /*94b0*/  @!P2 LDC R9, c[0x0][0x500] ;  /* 0x00014000ff09ab82 */ /* 0x000e660000000800 */
[----:B0-----:R-:W-:Y:S02]  /*94c0*/  LEA R21, R14, R7, 0x18 ;  /* 0x000000070e157211 */ /* 0x001fe400078ec0ff */
[----:B------:R-:W-:-:S03]  /*94d0*/  SHF.L.U32 R7, R5, 0x1f, RZ ;  /* 0x0000001f05077819 */ /* 0x000fc600000006ff */
[----:B------:R-:W-:-:S04]  /*94e0*/  IMAD R14, R6, 0x8, R21 ;  /* 0x00000008060e7824 */ /* 0x000fc800078e0215 */
[----:B------:R-:W0:Y:S02]  /*94f0*/  SYNCS.PHASECHK.TRANS64.TRYWAIT P1, [R14+URZ+0x28], R7 ;  /* 0x000028070e0075a7 */ /* 0x000e24000802017f */
[----:B01----:R-:W-:Y:S05]  /*9500*/  @!P1 BRA `(.L_x_294) ;  /* 0x0000000c00c49947 */ /* 0x003fea0003800000 */
.L_x_315:
[----:B0-----:R-:W-:Y:S01]  /*9510*/  PRMT R7, R11, 0x9910, RZ ;  /* 0x000099100b077816 */ /* 0x001fe200000000ff */
[----:B------:R0:W-:Y:S03]  /*9520*/  @!P2 SYNCS.ARRIVE.TRANS64 RZ, [R14+URZ], R9 ;  /* 0x000000090effa9a7 */ /* 0x0001e6000800003f */
[----:B------:R-:W-:-:S13]  /*9530*/  ISETP.NE.AND P1, PT, R7, 0x2, PT ;  /* 0x000000020700780c */ /* 0x000fda0003f25270 */
[----:B0-----:R-:W-:Y:S05]  /*9540*/  @P1 BRA `(.L_x_295) ;  /* 0x0000000000041947 */ /* 0x001fea0003800000 */
[----:B------:R-:W-:Y:S01]  /*9550*/  BPT.TRAP 0x1 ;  /* 0x000000040000795c */ /* 0x000fe20000300000 */
.L_x_295:
[----:B------:R-:W-:Y:S05]  /*9560*/  @P0 BRA `(.L_x_296) ;  /* 0x0000000000040947 */ /* 0x000fea0003800000 */
[----:B------:R-:W-:Y:S01]  /*9570*/  BPT.TRAP 0x1 ;  /* 0x000000040000795c */ /* 0x000fe20000300000 */
.L_x_296:
[--C-:B------:R-:W-:Y:S01]  /*9580*/  IMAD R7, R6, 0x8000, R21.reuse ;  /* 0x0000800006077824 */ /* 0x100fe200078e0215 */
[----:B------:R-:W-:Y:S01]  /*9590*/  R2UR UR34, R20 ;  /* 0x00000000142272ca */ /* 0x000fe200000e0000 */
[----:B------:R-:W-:Y:S01]  /*95a0*/  IMAD R21, R6, 0x10000, R21 ;  /* 0x0001000006157824 */ /* 0x000fe200078e0215 */
[----:B------:R-:W-:Y:S01]  /*95b0*/  R2UR UR33, R14 ;  /* 0x000000000e2172ca */ /* 0x000fe200000e0000 */
[----:B------:R-:W-:Y:S01]  /*95c0*/  VIADD R4, R4, 0xffffffff ;  /* 0xffffffff04047836 */ /* 0x000fe20000000000 */
[----:B------:R-:W-:Y:S01]  /*95d0*/  R2UR UR24, R7 ;  /* 0x00000000071872ca */ /* 0x000fe200000e0000 */
[----:B------:R-:W-:Y:S01]  /*95e0*/  UIADD3 UR14, UP0, UR38, 0xf0, URZ ;  /* 0x000000f0260e7890 */ /* 0x000fe2000ff1e03f */
[----:B------:R-:W-:Y:S01]  /*95f0*/  R2UR UR8, R21 ;  /* 0x00000000150872ca */ /* 0x000fe200000e0000 */
[----:B------:R-:W-:Y:S01]  /*9600*/  UIADD3 UR40, UP1, UR38, 0x1f0, URZ ;  /* 0x000001f026287890 */ /* 0x000fe2000ff3e03f */
[----:B------:R-:W-:Y:S01]  /*9610*/  R2UR UR36, R8 ;  /* 0x00000000082472ca */ /* 0x000fe200000e0000 */
[----:B------:R-:W-:Y:S01]  /*9620*/  UIADD3.X UR15, URZ, UR39, URZ, UP0, !UPT ;  /* 0x000000273f0f7290 */ /* 0x000fe200087fe43f */
[----:B------:R-:W-:Y:S01]  /*9630*/  R2UR UR35, R15 ;  /* 0x000000000f2372ca */ /* 0x000fe200000e0000 */
[----:B------:R-:W-:Y:S01]  /*9640*/  UIADD3.X UR41, URZ, UR39, URZ, UP1, !UPT ;  /* 0x000000273f297290 */ /* 0x000fe20008ffe43f */
[----:B------:R-:W-:Y:S01]  /*9650*/  R2UR UR19, R18 ;  /* 0x00000000121372ca */ /* 0x000fe200000e0000 */
[----:B------:R-:W-:Y:S01]  /*9660*/  UIADD3 UR26, UR34, 0x20, URZ ;  /* 0x00000020221a7890 */ /* 0x000fe2000fffe03f */
[----:B------:R-:W-:Y:S01]  /*9670*/  ISETP.GT.AND P3, PT, R4, 0x1, PT ;  /* 0x000000010400780c */ /* 0x000fe20003f64270 */
[----:B------:R-:W-:Y:S01]  /*9680*/  VIADD R6, R6, 0x1 ;  /* 0x0000000106067836 */ /* 0x000fe20000000000 */
[----:B------:R-:W-:Y:S01]  /*9690*/  UMOV UR22, 0x0 ;  /* 0x0000000000167882 */ /* 0x000fe20000000000 */
[----:B------:R-:W-:Y:S01]  /*96a0*/  UIADD3 UR32, UR24, 0x100, URZ ;  /* 0x0000010018207890 */ /* 0x000fe2000fffe03f */
[----:B------:R-:W-:Y:S01]  /*96b0*/  VIADD R20, R20, 0x40 ;  /* 0x0000004014147836 */ /* 0x000fe20000000000 */
[----:B------:R-:W-:Y:S01]  /*96c0*/  UIADD3 UR24, UR24, 0x4100, URZ ;  /* 0x0000410018187890 */ /* 0x000fe2000fffe03f */
[----:B------:R-:W-:Y:S01]  /*96d0*/  ISETP.NE.AND P1, PT, R6, 0x5, PT ;  /* 0x000000050600780c */ /* 0x000fe20003f25270 */
[----:B------:R-:W-:-:S02]  /*96e0*/  UIADD3 UR16, UR8, 0x28100, URZ ;  /* 0x0002810008107890 */ /* 0x000fc4000fffe03f */
[----:B------:R-:W-:Y:S01]  /*96f0*/  UIADD3 UR8, UR8, 0x30100, URZ ;  /* 0x0003010008087890 */ /* 0x000fe2000fffe03f */
[----:B------:R-:W-:Y:S01]  /*9700*/  SEL R14, RZ, 0x1, P1 ;  /* 0x00000001ff0e7807 */ /* 0x000fe20000800000 */
[----:B------:R-:W-:Y:S01]  /*9710*/  UMOV UR23, 0x10000000 ;  /* 0x1000000000177882 */ /* 0x000fe20000000000 */
[----:B------:R-:W-:Y:S01]  /*9720*/  UMOV UR25, UR33 ;  /* 0x0000002100197c82 */ /* 0x000fe20008000000 */
[----:B------:R-:W-:Y:S01]  /*9730*/  UMOV UR28, UR36 ;  /* 0x00000024001c7c82 */ /* 0x000fe20008000000 */
[----:B------:R-:W-:Y:S01]  /*9740*/  UMOV UR27, UR35 ;  /* 0x00000023001b7c82 */ /* 0x000fe20008000000 */
[----:B------:R-:W-:Y:S01]  /*9750*/  UMOV UR17, UR33 ;  /* 0x0000002100117c82 */ /* 0x000fe20008000000 */
[----:B------:R-:W-:Y:S01]  /*9760*/  UMOV UR18, UR34 ;  /* 0x0000002200127c82 */ /* 0x000fe20008000000 */
[----:B------:R-:W-:Y:S01]  /*9770*/  UMOV UR20, UR36 ;  /* 0x0000002400147c82 */ /* 0x000fe20008000000 */
[----:B------:R0:W-:Y:S01]  /*9780*/  UTMALDG.3D [UR32], [UR14], desc[UR22] ;  /* 0x000016200e0075b4 */ /* 0x0001e20008011000 */
[----:B------:R-:W-:Y:S01]  /*9790*/  UMOV UR9, UR33 ;  /* 0x0000002100097c82 */ /* 0x000fe20008000000 */
[----:B------:R-:W-:Y:S01]  /*97a0*/  UMOV UR11, UR19 ;  /* 0x00000013000b7c82 */ /* 0x000fe20008000000 */
[----:B------:R-:W-:Y:S01]  /*97b0*/  UMOV UR12, UR36 ;  /* 0x00000024000c7c82 */ /* 0x000fe20008000000 */
[----:B------:R-:W-:Y:S01]  /*97c0*/  UMOV UR10, UR26 ;  /* 0x0000001a000a7c82 */ /* 0x000fe20008000000 */
[----:B------:R-:W-:-:S02]  /*97d0*/  LOP3.LUT R5, R5, R14, RZ, 0x3c, !PT ;  /* 0x0000000e05057212 */ /* 0x000fc400078e3cff */
[----:B------:R-:W-:Y:S01]  /*97e0*/  SEL R6, R6, RZ, P1 ;  /* 0x000000ff06067207 */ /* 0x000fe20000800000 */
[----:B------:R0:W-:Y:S01]  /*97f0*/  UTMALDG.3D [UR24], [UR14], desc[UR22] ;  /* 0x000016180e0075b4 */ /* 0x0001e20008011000 */
[----:B------:R0:W-:Y:S01]  /*9800*/  UTMALDG.3D [UR16], [UR40], desc[UR22] ;  /* 0x00001610280075b4 */ /* 0x0001e20008011000 */
[----:B------:R0:W-:Y:S02]  /*9810*/  UTMALDG.3D [UR8], [UR40], desc[UR22] ;  /* 0x00001608280075b4 */ /* 0x0001e40008011000 */
[----:B0-----:R-:W-:Y:S05]  /*9820*/  @P3 BRA `(.L_x_297) ;  /* 0xfffffffc00183947 */ /* 0x001fea000383ffff */
.L_x_293:
[----:B------:R-:W-:Y:S05]  /*9830*/  BSYNC B1 ;  /* 0x0000000000017941 */ /* 0x000fea0003800000 */
.L_x_292:
[----:B------:R-:W-:Y:S01]  /*9840*/  LOP3.LUT P3, RZ, R13, 0xff, RZ, 0xc0, !PT ;  /* 0x000000ff0dff7812 */ /* 0x000fe2000786c0ff */
[----:B------:R-:W-:Y:S01]  /*9850*/  IMAD.IADD R12, R3, 0x1, R12 ;  /* 0x00000001030c7824 */ /* 0x000fe200078e020c */
[----:B------:R-:W-:Y:S01]  /*9860*/  IADD3 R16, P4, R16, UR30, RZ ;  /* 0x0000001e10107c10 */ /* 0x000fe2000ff9e0ff */
[----:B------:R-:W-:Y:S01]  /*9870*/  ULDC.64 UR8, c[0x0][0x650] ;  /* 0x0001940000087ab9 */ /* 0x000fe20000000a00 */
[----:B------:R-:W-:Y:S01]  /*9880*/  BSSY B1, `(.L_x_298) ;  /* 0x000006a000017945 */ /* 0x000fe20003800000 */
[----:B------:R-:W-:Y:S01]  /*9890*/  IMAD.MOV.U32 R9, RZ, RZ, -0x1 ;  /* 0xffffffffff097424 */ /* 0x000fe200078e00ff */
[----:B------:R-:W-:Y:S01]  /*98a0*/  ISETP.GT.U32.AND P1, PT, R12, 0x4, PT ;  /* 0x000000040c00780c */ /* 0x000fe20003f24070 */
[----:B------:R-:W-:Y:S01]  /*98b0*/  IMAD.MOV.U32 R8, RZ, RZ, -0x1 ;  /* 0xffffffffff087424 */ /* 0x000fe200078e00ff */
[----:B------:R-:W-:Y:S02]  /*98c0*/  IADD3.X R17, R17, UR7, RZ, P4, !PT ;  /* 0x0000000711117c10 */ /* 0x000fe4000a7fe4ff */
[----:B------:R-:W-:-:S02]  /*98d0*/  ISETP.LT.U32.AND P1, PT, R3, 0x5, P1 ;  /* 0x000000050300780c */ /* 0x000fc40000f21070 */
[----:B------:R-:W-:Y:S01]  /*98e0*/  PRMT R13, RZ, 0x7610, R13 ;  /* 0x00007610ff0d7816 */ /* 0x000fe2000000000d */
[----:B------:R-:W0:Y:S01]  /*98f0*/  @P3 S2R R5, SR_CgaCtaId ;  /* 0x0000000000053919 */ /* 0x000e220000008800 */
[----:B------:R-:W-:-:S04]  /*9900*/  @P3 MOV R4, 0x400 ;  /* 0x0000040000043802 */ /* 0x000fc80000000f00 */
[----:B0-----:R-:W-:Y:S01]  /*9910*/  @P3 LEA R6, R5, R4, 0x18 ;  /* 0x0000000405063211 */ /* 0x001fe200078ec0ff */
[----:B------:R-:W-:-:S03]  /*9920*/  IMAD.WIDE.U32 R4, R12, -0x33333333, RZ ;  /* 0xcccccccd0c047825 */ /* 0x000fc600078e00ff */
[----:B------:R0:W-:Y:S01]  /*9930*/  @P3 SYNCS.ARRIVE.TRANS64.A1T0 RZ, [R6+URZ+0x68], RZ ;  /* 0x000068ff06ff39a7 */ /* 0x0001e2000810003f */
[----:B------:R-:W-:Y:S02]  /*9940*/  ISETP.GE.U32.AND P3, PT, R3, 0x5, PT ;  /* 0x000000050300780c */ /* 0x000fe40003f66070 */
[----:B------:R-:W-:Y:S02]  /*9950*/  SHF.R.U32.HI R7, RZ, 0x2, R5 ;  /* 0x00000002ff077819 */ /* 0x000fe40000011605 */
[----:B------:R-:W-:Y:S02]  /*9960*/  SEL R5, RZ, 0x1, !P1 ;  /* 0x00000001ff057807 */ /* 0x000fe40004800000 */
[----:B------:R-:W-:Y:S01]  /*9970*/  ISETP.GE.U32.AND P1, PT, R16, UR8, PT ;  /* 0x0000000810007c0c */ /* 0x000fe2000bf26070 */
[----:B------:R-:W-:Y:S01]  /*9980*/  IMAD R12, R7, -0x5, R12 ;  /* 0xfffffffb070c7824 */ /* 0x000fe200078e020c */
[----:B------:R-:W-:Y:S02]  /*9990*/  LOP3.LUT R0, R0, R5, RZ, 0x3c, !PT ;  /* 0x0000000500007212 */ /* 0x000fe400078e3cff */
[----:B------:R-:W-:-:S02]  /*99a0*/  ISETP.GE.U32.AND.EX P1, PT, R17, UR9, PT, P1 ;  /* 0x0000000911007c0c */ /* 0x000fc4000bf26110 */
[----:B------:R-:W-:Y:S02]  /*99b0*/  PRMT R4, RZ, 0x7610, R4 ;  /* 0x00007610ff047816 */ /* 0x000fe40000000004 */
[----:B------:R-:W-:Y:S01]  /*99c0*/  @P3 LOP3.LUT R0, R0, 0x1, R7, 0x78, !PT ;  /* 0x0000000100003812 */ /* 0x000fe200078e7807 */
[----:B------:R-:W-:-:S08]  /*99d0*/  IMAD.MOV.U32 R7, RZ, RZ, -0x1 ;  /* 0xffffffffff077424 */ /* 0x000fd000078e00ff */
[----:B0-----:R-:W-:Y:S05]  /*99e0*/  @P1 BRA `(.L_x_299) ;  /* 0x00000004004c1947 */ /* 0x001fea0003800000 */
[----:B------:R-:W-:Y:S01]  /*99f0*/  ULDC.64 UR8, c[0x0][0x628] ;  /* 0x00018a0000087ab9 */ /* 0x000fe20000000a00 */
[----:B------:R-:W0:Y:S01]  /*9a00*/  S2R R15, SR_CTAID.X ;  /* 0x00000000000f7919 */ /* 0x000e220000002500 */
[----:B------:R-:W-:Y:S01]  /*9a10*/  ISETP.NE.U32.AND P1, PT, RZ, UR8, PT ;  /* 0x00000008ff007c0c */ /* 0x000fe2000bf25070 */
[----:B------:R-:W-:Y:S01]  /*9a20*/  ULDC UR11, c[0x0][0x630] ;  /* 0x00018c00000b7ab9 */ /* 0x000fe20000000800 */
[----:B------:R-:W-:Y:S01]  /*9a30*/  IMAD.MOV.U32 R4, RZ, RZ, R16 ;  /* 0x000000ffff047224 */ /* 0x000fe200078e0010 */
[----:B------:R-:W1:Y:S01]  /*9a40*/  S2R R14, SR_CTAID.Y ;  /* 0x00000000000e7919 */ /* 0x000e620000002600 */
[----:B------:R-:W-:Y:S01]  /*9a50*/  ISETP.NE.AND.EX P1, PT, RZ, UR9, PT, P1 ;  /* 0x00000009ff007c0c */ /* 0x000fe2000bf25310 */
[----:B------:R-:W-:-:S12]  /*9a60*/  IMAD.MOV.U32 R5, RZ, RZ, R17 ;  /* 0x000000ffff057224 */ /* 0x000fd800078e0011 */
[----:B------:R-:W-:Y:S05]  /*9a70*/  @!P1 BRA `(.L_x_300) ;  /* 0x0000000000289947 */ /* 0x000fea0003800000 */
[----:B------:R-:W-:Y:S02]  /*9a80*/  ULDC UR10, c[0x0][0x634] ;  /* 0x00018d00000a7ab9 */ /* 0x000fe40000000800 */
[----:B------:R-:W-:-:S05]  /*9a90*/  IADD3 R9, P1, R16, UR10, RZ ;  /* 0x0000000a10097c10 */ /* 0x000fca000ff3e0ff */
[----:B------:R-:W-:-:S04]  /*9aa0*/  IMAD.X R21, RZ, RZ, R17, P1 ;  /* 0x000000ffff157224 */ /* 0x000fc800008e0611 */
[----:B------:R-:W-:-:S04]  /*9ab0*/  IMAD.WIDE.U32 R6, R21, UR8, RZ ;  /* 0x0000000815067c25 */ /* 0x000fc8000f8e00ff */
[----:B------:R-:W-:-:S04]  /*9ac0*/  IMAD.WIDE.U32 R6, P1, R9, UR9, R6 ;  /* 0x0000000909067c25 */ /* 0x000fc8000f820006 */
[----:B------:R-:W-:-:S04]  /*9ad0*/  IMAD.WIDE.U32 R8, R9, UR8, RZ ;  /* 0x0000000809087c25 */ /* 0x000fc8000f8e00ff */
[----:B------:R-:W-:Y:S01]  /*9ae0*/  IMAD.X R5, RZ, RZ, RZ, P1 ;  /* 0x000000ffff057224 */ /* 0x000fe200008e06ff */
[----:B------:R-:W-:Y:S01]  /*9af0*/  IADD3 RZ, P1, R9, R6, RZ ;  /* 0x0000000609ff7210 */ /* 0x000fe20007f3e0ff */
[----:B------:R-:W-:-:S04]  /*9b00*/  IMAD.MOV.U32 R4, RZ, RZ, R7 ;  /* 0x000000ffff047224 */ /* 0x000fc800078e0007 */
[----:B------:R-:W-:-:S08]  /*9b10*/  IMAD.WIDE.U32.X R4, R21, UR9, R4, P1 ;  /* 0x0000000915047c25 */ /* 0x000fd000088e0404 */
.L_x_300:
[--C-:B------:R-:W-:Y:S01]  /*9b20*/  SHF.R.U64 R8, R4, UR11, R5.reuse ;  /* 0x0000000b04087c19 */ /* 0x100fe20008001205 */
[----:B------:R-:W-:Y:S01]  /*9b30*/  ULDC.64 UR8, c[0x0][0x620] ;  /* 0x0001880000087ab9 */ /* 0x000fe20000000a00 */
[----:B------:R-:W-:Y:S01]  /*9b40*/  SHF.R.U32.HI R4, RZ, UR11, R5 ;  /* 0x0000000bff047c19 */ /* 0x000fe20008011605 */
[----:B------:R-:W2:Y:S01]  /*9b50*/  LDC R24, c[0x0][0x144] ;  /* 0x00005100ff187b82 */ /* 0x000ea20000000800 */
[----:B------:R-:W-:Y:S01]  /*9b60*/  IADD3 R7, P1, RZ, -R8, RZ ;  /* 0x80000008ff077210 */ /* 0x000fe20007f3e0ff */
[----:B------:R-:W-:Y:S01]  /*9b70*/  ULDC.64 UR12, c[0x0][0x640] ;  /* 0x00019000000c7ab9 */ /* 0x000fe20000000a00 */
[----:B0-----:R-:W-:Y:S01]  /*9b80*/  I2FP.F32.U32 R9, R15 ;  /* 0x0000000f00097245 */ /* 0x001fe20000201000 */
[----:B------:R-:W-:Y:S02]  /*9b90*/  ULDC UR10, c[0x0][0x608] ;  /* 0x00018200000a7ab9 */ /* 0x000fe40000000800 */
[----:B------:R-:W-:Y:S01]  /*9ba0*/  IMAD.X R4, RZ, RZ, ~R4, P1 ;  /* 0x000000ffff047224 */ /* 0x000fe200008e0e04 */
[----:B------:R-:W-:Y:S01]  /*9bb0*/  ISETP.NE.U32.AND P1, PT, RZ, UR12, PT ;  /* 0x0000000cff007c0c */ /* 0x000fe2000bf25070 */
[----:B------:R-:W0:Y:S02]  /*9bc0*/  LDC R21, c[0x0][0x148] ;  /* 0x00005200ff157b82 */ /* 0x000e240000000800 */
[----:B------:R-:W-:Y:S01]  /*9bd0*/  IMAD R6, R4, UR8, RZ ;  /* 0x0000000804067c24 */ /* 0x000fe2000f8e02ff */
[----:B------:R-:W-:Y:S01]  /*9be0*/  ISETP.NE.AND.EX P1, PT, RZ, UR13, PT, P1 ;  /* 0x0000000dff007c0c */ /* 0x000fe2000bf25310 */
[----:B------:R-:W-:Y:S01]  /*9bf0*/  IMAD.WIDE.U32 R4, R7, UR8, R16 ;  /* 0x0000000807047c25 */ /* 0x000fe2000f8e0010 */
[----:B------:R-:W-:-:S03]  /*9c00*/  ULDC UR8, c[0x0][0x150] ;  /* 0x0000540000087ab9 */ /* 0x000fc60000000800 */
[----:B------:R-:W-:Y:S02]  /*9c10*/  IMAD R7, R7, UR9, R6 ;  /* 0x0000000907077c24 */ /* 0x000fe4000f8e0206 */
[----:B------:R-:W-:Y:S01]  /*9c20*/  FMUL R6, R9, UR8 ;  /* 0x0000000809067c20 */ /* 0x000fe20008400000 */
[----:B------:R-:W-:Y:S01]  /*9c30*/  ULDC UR8, c[0x0][0x618] ;  /* 0x0001860000087ab9 */ /* 0x000fe20000000800 */
[----:B------:R-:W-:Y:S01]  /*9c40*/  ULDC UR9, c[0x0][0x154] ;  /* 0x0000550000097ab9 */ /* 0x000fe20000000800 */
[----:B------:R-:W-:-:S03]  /*9c50*/  IMAD.IADD R5, R5, 0x1, R7 ;  /* 0x0000000105057824 */ /* 0x000fc600078e0207 */
[----:B------:R-:W3:Y:S02]  /*9c60*/  F2I.U32.TRUNC.NTZ R6, R6 ;  /* 0x0000000600067305 */ /* 0x000ee4000020f000 */
[----:B------:R-:W-:Y:S02]  /*9c70*/  SHF.R.U64 R9, R4, UR8, R5 ;  /* 0x0000000804097c19 */ /* 0x000fe40008001205 */
[----:B-1----:R-:W-:-:S05]  /*9c80*/  I2FP.F32.U32 R4, R14 ;  /* 0x0000000e00047245 */ /* 0x002fca0000201000 */
[----:B------:R-:W-:Y:S01]  /*9c90*/  FMUL R22, R4, UR9 ;  /* 0x0000000904167c20 */ /* 0x000fe20008400000 */
[----:B------:R-:W-:Y:S01]  /*9ca0*/  SHF.R.U32.HI R4, RZ, UR8, R5 ;  /* 0x00000008ff047c19 */ /* 0x000fe20008011605 */
[----:B------:R-:W-:-:S03]  /*9cb0*/  ULDC UR8, c[0x0][0x658] ;  /* 0x0001960000087ab9 */ /* 0x000fc60000000800 */
[--C-:B------:R-:W-:Y:S01]  /*9cc0*/  SHF.R.U64 R20, R9, UR10, R4.reuse ;  /* 0x0000000a09147c19 */ /* 0x100fe20008001204 */
[----:B------:R-:W1:Y:S01]  /*9cd0*/  F2I.U32.TRUNC.NTZ R22, R22 ;  /* 0x0000001600167305 */ /* 0x000e62000020f000 */
[----:B------:R-:W-:Y:S01]  /*9ce0*/  SHF.R.U32.HI R5, RZ, UR10, R4 ;  /* 0x0000000aff057c19 */ /* 0x000fe20008011604 */
[----:B---3--:R-:W-:-:S03]  /*9cf0*/  IMAD.MOV R6, RZ, RZ, -R6 ;  /* 0x000000ffff067224 */ /* 0x008fc600078e0a06 */
[----:B------:R-:W-:Y:S01]  /*9d00*/  SHF.R.U64 R18, R20, UR8, R5 ;  /* 0x0000000814127c19 */ /* 0x000fe20008001205 */
[----:B--2---:R-:W-:Y:S01]  /*9d10*/  IMAD R15, R24, R6, R15 ;  /* 0x00000006180f7224 */ /* 0x004fe200078e020f */
[----:B------:R-:W-:-:S03]  /*9d20*/  SHF.R.U32.HI R23, RZ, UR8, R5 ;  /* 0x00000008ff177c19 */ /* 0x000fc60008011605 */
[----:B------:R-:W-:Y:S02]  /*9d30*/  IMAD.MOV.U32 R4, RZ, RZ, R18 ;  /* 0x000000ffff047224 */ /* 0x000fe400078e0012 */
[----:B------:R-:W-:Y:S01]  /*9d40*/  IMAD.MOV.U32 R5, RZ, RZ, R23 ;  /* 0x000000ffff057224 */ /* 0x000fe200078e0017 */
[----:B-1----:R-:W-:Y:S06]  /*9d50*/  @!P1 BRA `(.L_x_301) ;  /* 0x0000000000289947 */ /* 0x002fec0003800000 */
[----:B------:R-:W-:Y:S02]  /*9d60*/  ULDC UR8, c[0x0][0x64c] ;  /* 0x0001930000087ab9 */ /* 0x000fe40000000800 */
[----:B------:R-:W-:-:S05]  /*9d70*/  IADD3 R5, P1, R18, UR8, RZ ;  /* 0x0000000812057c10 */ /* 0x000fca000ff3e0ff */
[----:B------:R-:W-:-:S04]  /*9d80*/  IMAD.X R23, RZ, RZ, R23, P1 ;  /* 0x000000ffff177224 */ /* 0x000fc800008e0617 */
[----:B------:R-:W-:-:S04]  /*9d90*/  IMAD.WIDE.U32 R6, R23, UR12, RZ ;  /* 0x0000000c17067c25 */ /* 0x000fc8000f8e00ff */
[----:B------:R-:W-:-:S04]  /*9da0*/  IMAD.WIDE.U32 R6, P1, R5, UR13, R6 ;  /* 0x0000000d05067c25 */ /* 0x000fc8000f820006 */
[----:B------:R-:W-:-:S04]  /*9db0*/  IMAD.WIDE.U32 R4, R5, UR12, RZ ;  /* 0x0000000c05047c25 */ /* 0x000fc8000f8e00ff */
[----:B------:R-:W-:Y:S01]  /*9dc0*/  IMAD.MOV.U32 R4, RZ, RZ, R7 ;  /* 0x000000ffff047224 */ /* 0x000fe200078e0007 */
[----:B------:R-:W-:Y:S01]  /*9dd0*/  IADD3 RZ, P3, R5, R6, RZ ;  /* 0x0000000605ff7210 */ /* 0x000fe20007f7e0ff */
[----:B------:R-:W-:-:S04]  /*9de0*/  IMAD.X R5, RZ, RZ, RZ, P1 ;  /* 0x000000ffff057224 */ /* 0x000fc800008e06ff */
[----:B------:R-:W-:-:S08]  /*9df0*/  IMAD.WIDE.U32.X R4, R23, UR13, R4, P3 ;  /* 0x0000000d17047c25 */ /* 0x000fd000098e0404 */
.L_x_301:
[----:B------:R-:W-:Y:S01]  /*9e00*/  ISETP.NE.AND P1, PT, R2, 0x1, PT ;  /* 0x000000010200780c */ /* 0x000fe20003f25270 */
[----:B------:R-:W-:Y:S01]  /*9e10*/  ULDC UR8, c[0x0][0x648] ;  /* 0x0001920000087ab9 */ /* 0x000fe20000000800 */
[----:B------:R-:W-:Y:S01]  /*9e20*/  LOP3.LUT R20, R20, UR6, RZ, 0xc0, !PT ;  /* 0x0000000614147c12 */ /* 0x000fe2000f8ec0ff */
[----:B------:R-:W-:Y:S01]  /*9e30*/  IMAD.MOV R22, RZ, RZ, -R22 ;  /* 0x000000ffff167224 */ /* 0x000fe200078e0a16 */
[----:B------:R-:W-:Y:S01]  /*9e40*/  SHF.R.U64 R5, R4, UR8, R5 ;  /* 0x0000000804057c19 */ /* 0x000fe20008001205 */
[----:B------:R-:W-:Y:S01]  /*9e50*/  ULDC UR8, c[0x0][0x638] ;  /* 0x00018e0000087ab9 */ /* 0x000fe20000000800 */
[----:B------:R-:W-:Y:S01]  /*9e60*/  LOP3.LUT R9, R9, UR4, RZ, 0xc0, !PT ;  /* 0x0000000409097c12 */ /* 0x000fe2000f8ec0ff */
[----:B------:R-:W-:Y:S01]  /*9e70*/  ULDC UR9, c[0x0][0x610] ;  /* 0x0001840000097ab9 */ /* 0x000fe20000000800 */
[----:B------:R-:W-:Y:S02]  /*9e80*/  IMAD.MOV.U32 R4, RZ, RZ, 0x1 ;  /* 0x00000001ff047424 */ /* 0x000fe400078e00ff */
[----:B------:R-:W-:-:S02]  /*9e90*/  IMAD.MOV R7, RZ, RZ, -R5 ;  /* 0x000000ffff077224 */ /* 0x000fc400078e0a05 */
[----:B------:R-:W-:Y:S02]  /*9ea0*/  IMAD R20, R5, UR5, R20 ;  /* 0x0000000505147c24 */ /* 0x000fe4000f8e0214 */
[----:B0-----:R-:W-:Y:S02]  /*9eb0*/  @P1 IMAD R15, R21, R22, R14 ;  /* 0x00000016150f1224 */ /* 0x001fe400078e020e */
[----:B------:R-:W-:Y:S01]  /*9ec0*/  IMAD R18, R7, UR8, R18 ;  /* 0x0000000807127c24 */ /* 0x000fe2000f8e0212 */
[----:B------:R-:W-:Y:S01]  /*9ed0*/  ULDC UR8, c[0x0][0x600] ;  /* 0x0001800000087ab9 */ /* 0x000fe20000000800 */
[----:B------:R-:W-:Y:S02]  /*9ee0*/  IMAD R15, R20, UR9, R15 ;  /* 0x00000009140f7c24 */ /* 0x000fe4000f8e020f */
[----:B------:R-:W-:-:S05]  /*9ef0*/  IMAD R18, R18, UR8, R9 ;  /* 0x0000000812127c24 */ /* 0x000fca000f8e0209 */
[----:B------:R-:W-:Y:S02]  /*9f00*/  SEL R9, R18, R15, !P1 ;  /* 0x0000000f12097207 */ /* 0x000fe40004800000 */
[----:B------:R-:W-:-:S07]  /*9f10*/  SEL R7, R15, R18, !P1 ;  /* 0x000000120f077207 */ /* 0x000fce0004800000 */
.L_x_299:
[----:B------:R-:W-:Y:S05]  /*9f20*/  BSYNC B1 ;  /* 0x0000000000017941 */ /* 0x000fea0003800000 */
.L_x_298:
[----:B------:R-:W-:-:S13]  /*9f30*/  LOP3.LUT P1, RZ, R4, 0xff, RZ, 0xc0, !PT ;  /* 0x000000ff04ff7812 */ /* 0x000fda000782c0ff */
[----:B------:R-:W-:Y:S05]  /*9f40*/  @P1 BRA `(.L_x_302) ;  /* 0xfffffff4001c1947 */ /* 0x000fea000383ffff */
[----:B------:R-:W-:Y:S05]  /*9f50*/  BSYNC B0 ;  /* 0x0000000000007941 */ /* 0x000fea0003800000 */
.L_x_290:
[----:B------:R-:W-:-:S03]  /*9f60*/  UMOV UR8, 0xffffffff ;  /* 0xffffffff00087882 */ /* 0x000fc60000000000 */
[----:B------:R-:W-:Y:S05]  /*9f70*/  BRA.DIV UR8, `(.L_x_303) ;  /* 0x00000006083c7947 */ /* 0x000fea000b800000 */
[----:B------:R-:W-:-:S13]  /*9f80*/  ELECT P6, URZ, PT ;  /* 0x00000000003f782f */ /* 0x000fda00038c0000 */
.L_x_318:
[----:B------:R-:W-:Y:S04]  /*9f90*/  BSSY B0, `(.L_x_304) ;  /* 0x0000034000007945 */ /* 0x000fe80003800000 */
[----:B------:R-:W-:Y:S05]  /*9fa0*/  @!P6 BRA `(.L_x_305) ;  /* 0x0000000000c8e947 */ /* 0x000fea0003800000 */
[----:B------:R-:W-:-:S04]  /*9fb0*/  LOP3.LUT R19, R19, 0x2, RZ, 0xfc, !PT ;  /* 0x0000000213137812 */ /* 0x000fc800078efcff */
[----:B------:R-:W-:-:S13]  /*9fc0*/  ISETP.NE.AND P0, PT, R19, 0x3, PT ;  /* 0x000000031300780c */ /* 0x000fda0003f05270 */
[----:B------:R-:W-:Y:S05]  /*9fd0*/  @!P0 BRA `(.L_x_306) ;  /* 0x0000000000048947 */ /* 0x000fea0003800000 */
[----:B------:R-:W-:Y:S01]  /*9fe0*/  BPT.TRAP 0x1 ;  /* 0x000000040000795c */ /* 0x000fe20000300000 */
.L_x_306:
[----:B------:R-:W0:Y:S01]  /*9ff0*/  S2R R3, SR_CgaCtaId ;  /* 0x0000000000037919 */ /* 0x000e220000008800 */
[----:B------:R-:W-:-:S04]  /*a000*/  MOV R2, 0x400 ;  /* 0x0000040000027802 */ /* 0x000fc80000000f00 */
[----:B0-----:R-:W-:Y:S02]  /*a010*/  LEA R3, R3, R2, 0x18 ;  /* 0x0000000203037211 */ /* 0x001fe400078ec0ff */
[----:B------:R-:W-:-:S03]  /*a020*/  SHF.L.U32 R2, R0, 0x1f, RZ ;  /* 0x0000001f00027819 */ /* 0x000fc600000006ff */
[----:B------:R-:W-:-:S04]  /*a030*/  VIADD R3, R3, 0x28 ;  /* 0x0000002803037836 */ /* 0x000fc80000000000 */
[C---:B------:R-:W-:Y:S02]  /*a040*/  IMAD R7, R12.reuse, 0x8, R3 ;  /* 0x000000080c077824 */ /* 0x040fe400078e0203 */
[----:B------:R-:W-:Y:S02]  /*a050*/  VIADD R12, R12, 0x1 ;  /* 0x000000010c0c7836 */ /* 0x000fe40000000000 */
[----:B------:R-:W0:Y:S03]  /*a060*/  SYNCS.PHASECHK.TRANS64.TRYWAIT P0, [R7+URZ], R2 ;  /* 0x00000002070075a7 */ /* 0x000e26000800017f */
[----:B------:R-:W-:-:S04]  /*a070*/  ISETP.NE.AND P1, PT, R12, 0x5, PT ;  /* 0x000000050c00780c */ /* 0x000fc80003f25270 */
[----:B------:R-:W-:Y:S02]  /*a080*/  SEL R5, RZ, 0x1, P1 ;  /* 0x00000001ff057807 */ /* 0x000fe40000800000 */
[----:B------:R-:W-:Y:S02]  /*a090*/  SEL R12, R12, RZ, P1 ;  /* 0x000000ff0c0c7207 */ /* 0x000fe40000800000 */
[----:B------:R-:W-:-:S03]  /*a0a0*/  LOP3.LUT R5, R0, R5, RZ, 0x3c, !PT ;  /* 0x0000000500057212 */ /* 0x000fc600078e3cff */
[----:B------:R-:W-:Y:S01]  /*a0b0*/  IMAD R9, R12, 0x8, R3 ;  /* 0x000000080c097824 */ /* 0x000fe200078e0203 */
[----:B------:R-:W-:Y:S01]  /*a0c0*/  SHF.L.U32 R4, R5, 0x1f, RZ ;  /* 0x0000001f05047819 */ /* 0x000fe200000006ff */
[----:B0-----:R-:W-:Y:S06]  /*a0d0*/  @!P0 BRA `(.L_x_307) ;  /* 0x0000000400048947 */ /* 0x001fec0003800000 */
.L_x_319:
[----:B------:R-:W1:Y:S01]  /*a0e0*/  SYNCS.PHASECHK.TRANS64.TRYWAIT P0, [R9+URZ], R4 ;  /* 0x00000004090075a7 */ /* 0x000e62000800017f */
[----:B------:R-:W-:-:S05]  /*a0f0*/  VIADD R0, R12, 0x1 ;  /* 0x000000010c007836 */ /* 0x000fca0000000000 */
[----:B------:R-:W-:-:S04]  /*a100*/  ISETP.NE.AND P1, PT, R0, 0x5, PT ;  /* 0x000000050000780c */ /* 0x000fc80003f25270 */
[----:B0-----:R-:W-:Y:S02]  /*a110*/  SEL R2, RZ, 0x1, P1 ;  /* 0x00000001ff027807 */ /* 0x001fe40000800000 */
[----:B------:R-:W-:Y:S02]  /*a120*/  SEL R0, R0, RZ, P1 ;  /* 0x000000ff00007207 */ /* 0x000fe40000800000 */
[----:B------:R-:W-:-:S03]  /*a130*/  LOP3.LUT R7, R5, R2, RZ, 0x3c, !PT ;  /* 0x0000000205077212 */ /* 0x000fc600078e3cff */
[----:B------:R-:W-:Y:S01]  /*a140*/  IMAD R6, R0, 0x8, R3 ;  /* 0x0000000800067824 */ /* 0x000fe200078e0203 */
[----:B------:R-:W-:Y:S01]  /*a150*/  SHF.L.U32 R5, R7, 0x1f, RZ ;  /* 0x0000001f07057819 */ /* 0x000fe200000006ff */
[----:B-1----:R-:W-:Y:S06]  /*a160*/  @!P0 BRA `(.L_x_308) ;  /* 0x0000000000f48947 */ /* 0x002fec0003800000 */
.L_x_320:
[----:B------:R-:W1:Y:S01]  /*a170*/  SYNCS.PHASECHK.TRANS64.TRYWAIT P0, [R6+URZ], R5 ;  /* 0x00000005060075a7 */ /* 0x000e62000800017f */
[----:B------:R-:W-:-:S05]  /*a180*/  VIADD R0, R0, 0x1 ;  /* 0x0000000100007836 */ /* 0x000fca0000000000 */
[----:B------:R-:W-:-:S04]  /*a190*/  ISETP.NE.AND P1, PT, R0, 0x5, PT ;  /* 0x000000050000780c */ /* 0x000fc80003f25270 */
[----:B------:R-:W-:Y:S02]  /*a1a0*/  SEL R2, RZ, 0x1, P1 ;  /* 0x00000001ff027807 */ /* 0x000fe40000800000 */
[----:B------:R-:W-:Y:S02]  /*a1b0*/  SEL R0, R0, RZ, P1 ;  /* 0x000000ff00007207 */ /* 0x000fe40000800000 */
[----:B------:R-:W-:-:S03]  /*a1c0*/  LOP3.LUT R7, R7, R2, RZ, 0x3c, !PT ;  /* 0x0000000207077212 */ /* 0x000fc600078e3cff */
[----:B0-----:R-:W-:Y:S01]  /*a1d0*/  IMAD R9, R0, 0x8, R3 ;  /* 0x0000000800097824 */ /* 0x001fe200078e0203 */
[----:B------:R-:W-:Y:S01]  /*a1e0*/  SHF.L.U32 R4, R7, 0x1f, RZ ;  /* 0x0000001f07047819 */ /* 0x000fe200000006ff */
[----:B-1----:R-:W-:Y:S06]  /*a1f0*/  @!P0 BRA `(.L_x_309) ;  /* 0x0000000000e48947 */ /* 0x002fec0003800000 */
.L_x_321:
[----:B------:R-:W1:Y:S01]  /*a200*/  SYNCS.PHASECHK.TRANS64.TRYWAIT P0, [R9+URZ], R4 ;  /* 0x00000004090075a7 */ /* 0x000e62000800017f */
[----:B------:R-:W-:-:S05]  /*a210*/  VIADD R0, R0, 0x1 ;  /* 0x0000000100007836 */ /* 0x000fca0000000000 */
[----:B------:R-:W-:-:S04]  /*a220*/  ISETP.NE.AND P1, PT, R0, 0x5, PT ;  /* 0x000000050000780c */ /* 0x000fc80003f25270 */
[----:B------:R-:W-:Y:S02]  /*a230*/  SEL R2, RZ, 0x1, P1 ;  /* 0x00000001ff027807 */ /* 0x000fe40000800000 */
[----:B------:R-:W-:Y:S02]  /*a240*/  SEL R0, R0, RZ, P1 ;  /* 0x000000ff00007207 */ /* 0x000fe40000800000 */
[----:B------:R-:W-:Y:S01]  /*a250*/  LOP3.LUT R2, R7, R2, RZ, 0x3c, !PT ;  /* 0x0000000207027212 */ /* 0x000fe200078e3cff */
[----:B-1----:R-:W-:Y:S06]  /*a260*/  @!P0 BRA `(.L_x_310) ;  /* 0x0000000000dc8947 */ /* 0x002fec0003800000 */
.L_x_322:
[----:B------:R-:W-:Y:S01]  /*a270*/  IMAD R3, R0, 0x8, R3 ;  /* 0x0000000800037824 */ /* 0x000fe200078e0203 */
[----:B------:R-:W-:-:S07]  /*a280*/  SHF.L.U32 R0, R2, 0x1f, RZ ;  /* 0x0000001f02007819 */ /* 0x000fce00000006ff */
.L_x_311:
[----:B--2---:R2:W3:Y:S02]  /*a290*/  SYNCS.PHASECHK.TRANS64.TRYWAIT P0, [R3+URZ], R0 ;  /* 0x00000000030075a7 */ /* 0x0044e4000800017f */
[----:B---3--:R-:W-:Y:S05]  /*a2a0*/  @!P0 NANOSLEEP.SYNCS 0x989680 ;  /* 0x009896800000895d */ /* 0x008fea0003900000 */
[----:B------:R-:W3:Y:S02]  /*a2b0*/  @!P0 SYNCS.PHASECHK.TRANS64 P0, [R3+URZ], R0 ;  /* 0x00000000030085a7 */ /* 0x000ee4000800007f */
[----:B---3--:R-:W-:Y:S05]  /*a2c0*/  @!P0 BRA `(.L_x_311) ;  /* 0xfffffffc00f08947 */ /* 0x008fea000383ffff */
.L_x_305:
[----:B------:R-:W-:Y:S05]  /*a2d0*/  BSYNC B0 ;  /* 0x0000000000007941 */ /* 0x000fea0003800000 */
.L_x_304:
[----:B------:R-:W-:Y:S05]  /*a2e0*/  EXIT ;  /* 0x000000000000794d */ /* 0x000fea0003800000 */
.L_x_17:
[----:B---3--:R3:W4:Y:S02]  /*a2f0*/  SYNCS.PHASECHK.TRANS64.TRYWAIT P1, [R3+URZ], R0 ;  /* 0x00000000030075a7 */ /* 0x008724000802017f */
[----:B----4-:R-:W-:Y:S05]  /*a300*/  @!P1 NANOSLEEP.SYNCS 0x989680 ;  /* 0x009896800000995d */ /* 0x010fea0003900000 */
[----:B------:R-:W4:Y:S02]  /*a310*/  @!P1 SYNCS.PHASECHK.TRANS64 P1, [R3+URZ], R0 ;  /* 0x00000000030095a7 */ /* 0x000f24000802007f */
[----:B----4-:R-:W-:Y:S05]  /*a320*/  @!P1 BRA `(.L_x_17) ;  /* 0xfffffffc00f09947 */ /* 0x010fea000383ffff */
[----:B------:R-:W-:Y:S05]  /*a330*/  BRA `(.L_x_16) ;  /* 0xffffff6c00bc7947 */ /* 0x000fea000383ffff */
.L_x_22:
[----:B-1----:R-:W-:-:S04]  /*a340*/  IMAD.U32 R4, RZ, RZ, UR9 ;  /* 0x00000009ff047e24 */ /* 0x002fc8000f8e00ff */
[----:B------:R1:W2:Y:S03]  /*a350*/  SYNCS.PHASECHK.TRANS64.TRYWAIT P1, [R4+URZ], R3 ;  /* 0x00000003040075a7 */ /* 0x0002a6000802017f */
[----:B--2---:R-:W-:Y:S05]  /*a360*/  @!P1 NANOSLEEP.SYNCS 0x989680 ;  /* 0x009896800000995d */ /* 0x004fea0003900000 */
[----:B------:R-:W2:Y:S02]  /*a370*/  @!P1 SYNCS.PHASECHK.TRANS64 P1, [R4+URZ], R3 ;  /* 0x00000003040095a7 */ /* 0x000ea4000802007f */
[----:B--2---:R-:W-:Y:S05]  /*a380*/  @!P1 BRA `(.L_x_22) ;  /* 0xfffffffc00ec9947 */ /* 0x004fea000383ffff */
[----:B------:R-:W-:Y:S05]  /*a390*/  BRA `(.L_x_21) ;  /* 0xffffff7400287947 */ /* 0x000fea000383ffff */
.L_x_291:
[----:B------:R-:W-:Y:S01]  /*a3a0*/  BSSY B1, `(.L_x_312) ;  /* 0x0000006000017945 */ /* 0x000fe20003800000 */
[----:B------:R-:W-:-:S07]  /*a3b0*/  IMAD.MOV.U32 R15, RZ, RZ, -0x1 ;  /* 0xffffffffff0f7424 */ /* 0x000fce00078e00ff */
[----:B------:R-:W-:Y:S05]  /*a3c0*/  WARPSYNC.COLLECTIVE R15, `(.L_x_313) ;  /* 0x000000000f0c7348 */ /* 0x000fea0003c00000 */
[----:B------:R-:W-:Y:S02]  /*a3d0*/  ELECT P6, UR62, PT ;  /* 0x00000000003e782f */ /* 0x000fe400038c0000 */
[----:B------:R-:W-:Y:S01]  /*a3e0*/  MOV R14, UR62 ;  /* 0x0000003e000e7c02 */ /* 0x000fe20008000f00 */
[----:B------:R-:W-:Y:S10]  /*a3f0*/  ENDCOLLECTIVE ;  /* 0x000000000000791b */ /* 0x000ff40003800000 */
.L_x_313:
[----:B------:R-:W-:Y:S05]  /*a400*/  BSYNC B1 ;  /* 0x0000000000017941 */ /* 0x000fea0003800000 */
.L_x_312:
[----:B------:R-:W-:Y:S05]  /*a410*/  BRA `(.L_x_314) ;  /* 0xffffffec00f47947 */ /* 0x000fea000383ffff */
.L_x_294:
[----:B0-----:R0:W1:Y:S02]  /*a420*/  SYNCS.PHASECHK.TRANS64.TRYWAIT P1, [R14+URZ+0x28], R7 ;  /* 0x000028070e0075a7 */ /* 0x001064000802017f */
[----:B-1----:R-:W-:Y:S05]  /*a430*/  @!P1 NANOSLEEP.SYNCS 0x989680 ;  /* 0x009896800000995d */ /* 0x002fea0003900000 */
[----:B------:R-:W1:Y:S02]  /*a440*/  @!P1 SYNCS.PHASECHK.TRANS64 P1, [R14+URZ+0x28], R7 ;  /* 0x000028070e0095a7 */ /* 0x000e64000802007f */
[----:B-1----:R-:W-:Y:S05]  /*a450*/  @!P1 BRA `(.L_x_294) ;  /* 0xfffffffc00f09947 */ /* 0x002fea000383ffff */
[----:B------:R-:W-:Y:S05]  /*a460*/  BRA `(.L_x_315) ;  /* 0xfffffff000287947 */ /* 0x000fea000383ffff */
.L_x_303:
[----:B------:R-:W-:Y:S01]  /*a470*/  BSSY B0, `(.L_x_316) ;  /* 0x0000006000007945 */ /* 0x000fe20003800000 */
[----:B------:R-:W-:-:S07]  /*a480*/  IMAD.MOV.U32 R15, RZ, RZ, -0x1 ;  /* 0xffffffffff0f7424 */ /* 0x000fce00078e00ff */
[----:B------:R-:W-:Y:S05]  /*a490*/  WARPSYNC.COLLECTIVE R15, `(.L_x_317) ;  /* 0x000000000f0c7348 */ /* 0x000fea0003c00000 */
[----:B------:R-:W-:Y:S02]  /*a4a0*/  ELECT P6, UR62, PT ;  /* 0x00000000003e782f */ /* 0x000fe400038c0000 */
[----:B------:R-:W-:Y:S01]  /*a4b0*/  MOV R14, UR62 ;  /* 0x0000003e000e7c02 */ /* 0x000fe20008000f00 */
[----:B------:R-:W-:Y:S10]  /*a4c0*/  ENDCOLLECTIVE ;  /* 0x000000000000791b */ /* 0x000ff40003800000 */
.L_x_317:
[----:B------:R-:W-:Y:S05]  /*a4d0*/  BSYNC B0 ;  /* 0x0000000000007941 */ /* 0x000fea0003800000 */
.L_x_316:
[----:B------:R-:W-:Y:S05]  /*a4e0*/  BRA `(.L_x_318) ;  /* 0xfffffff800a87947 */ /* 0x000fea000383ffff */
.L_x_307:
[----:B0-----:R0:W1:Y:S02]  /*a4f0*/  SYNCS.PHASECHK.TRANS64.TRYWAIT P0, [R7+URZ], R2 ;  /* 0x00000002070075a7 */ /* 0x001064000800017f */
[----:B-1----:R-:W-:Y:S05]  /*a500*/  @!P0 NANOSLEEP.SYNCS 0x989680 ;  /* 0x009896800000895d */ /* 0x002fea0003900000 */
[----:B------:R-:W1:Y:S02]  /*a510*/  @!P0 SYNCS.PHASECHK.TRANS64 P0, [R7+URZ], R2 ;  /* 0x00000002070085a7 */ /* 0x000e64000800007f */
[----:B-1----:R-:W-:Y:S05]  /*a520*/  @!P0 BRA `(.L_x_307) ;  /* 0xfffffffc00f08947 */ /* 0x002fea000383ffff */
[----:B------:R-:W-:Y:S05]  /*a530*/  BRA `(.L_x_319) ;  /* 0xfffffff800e87947 */ /* 0x000fea000383ffff */
.L_x_308:
[----:B0-----:R0:W1:Y:S02]  /*a540*/  SYNCS.PHASECHK.TRANS64.TRYWAIT P0, [R9+URZ], R4 ;  /* 0x00000004090075a7 */ /* 0x001064000800017f */
[----:B-1----:R-:W-:Y:S05]  /*a550*/  @!P0 NANOSLEEP.SYNCS 0x989680 ;  /* 0x009896800000895d */ /* 0x002fea0003900000 */
[----:B------:R-:W1:Y:S02]  /*a560*/  @!P0 SYNCS.PHASECHK.TRANS64 P0, [R9+URZ], R4 ;  /* 0x00000004090085a7 */ /* 0x000e64000800007f */
[----:B-1----:R-:W-:Y:S05]  /*a570*/  @!P0 BRA `(.L_x_308) ;  /* 0xfffffffc00f08947 */ /* 0x002fea000383ffff */
[----:B------:R-:W-:Y:S05]  /*a580*/  BRA `(.L_x_320) ;  /* 0xfffffff800f87947 */ /* 0x000fea000383ffff */
.L_x_309:
[----:B0-----:R0:W1:Y:S02]  /*a590*/  SYNCS.PHASECHK.TRANS64.TRYWAIT P0, [R6+URZ], R5 ;  /* 0x00000005060075a7 */ /* 0x001064000800017f */
[----:B-1----:R-:W-:Y:S05]  /*a5a0*/  @!P0 NANOSLEEP.SYNCS 0x989680 ;  /* 0x009896800000895d */ /* 0x002fea0003900000 */
[----:B------:R-:W1:Y:S02]  /*a5b0*/  @!P0 SYNCS.PHASECHK.TRANS64 P0, [R6+URZ], R5 ;  /* 0x00000005060085a7 */ /* 0x000e64000800007f */
[----:B-1----:R-:W-:Y:S05]  /*a5c0*/  @!P0 BRA `(.L_x_309) ;  /* 0xfffffffc00f08947 */ /* 0x002fea000383ffff */
[----:B------:R-:W-:Y:S05]  /*a5d0*/  BRA `(.L_x_321) ;  /* 0xfffffffc00087947 */ /* 0x000fea000383ffff */
.L_x_310:
[----:B-1----:R1:W2:Y:S02]  /*a5e0*/  SYNCS.PHASECHK.TRANS64.TRYWAIT P0, [R9+URZ], R4 ;  /* 0x00000004090075a7 */ /* 0x0022a4000800017f */
[----:B--2---:R-:W-:Y:S05]  /*a5f0*/  @!P0 NANOSLEEP.SYNCS 0x989680 ;  /* 0x009896800000895d */ /* 0x004fea0003900000 */
[----:B------:R-:W2:Y:S02]  /*a600*/  @!P0 SYNCS.PHASECHK.TRANS64 P0, [R9+URZ], R4 ;  /* 0x00000004090085a7 */ /* 0x000ea4000800007f */
[----:B--2---:R-:W-:Y:S05]  /*a610*/  @!P0 BRA `(.L_x_310) ;  /* 0xfffffffc00f08947 */ /* 0x004fea000383ffff */
[----:B------:R-:W-:Y:S05]  /*a620*/  BRA `(.L_x_322) ;  /* 0xfffffffc00107947 */ /* 0x000fea000383ffff */
.L_x_323:
[----:B------:R-:W-:-:S00]  /*a630*/  BRA `(.L_x_323) ;  /* 0xfffffffc00fc7947 */ /* 0x000fc0000383ffff */
[----:B------:R-:W-:-:S00]  /*a640*/  NOP ;  /* 0x0000000000007918 */ /* 0x000fc00000000000 */
        /* <DEDUP_REMOVED lines=11> */
.L_x_324:


//--------------------- .nv.global.init           --------------------------
	.section	.nv.global.init,"aw",@progbits
.nv.global.init:
	.type		$str$22,@object
	.size		$str$22,($str$23 - $str$22)
$str$22:
        /*0000*/ 	.byte	0x6b, 0x5f, 0x74, 0x69, 0x6c, 0x65, 0x5f, 0x63, 0x6f, 0x75, 0x6e, 0x74, 0x20, 0x3e, 0x3d, 0x20
        /*0010*/ 	.byte	0x31, 0x00
	.type		$str$23,@object
	.size		$str$23,(__unnamed_1 - $str$23)
$str$23:
        /*0012*/ 	.byte	0x2f, 0x74, 0x6d, 0x70, 0x2f, 0x63, 0x75, 0x74, 0x6c, 0x61, 0x73, 0x73, 0x5f, 0x73, 0x77, 0x65
        /*0022*/ 	.byte	0x65, 0x70, 0x5f, 0x73, 0x72, 0x63, 0x2f, 0x69, 0x6e, 0x63, 0x6c, 0x75, 0x64, 0x65, 0x2f, 0x63
        /*0032*/ 	.byte	0x75, 0x74, 0x6c, 0x61, 0x73, 0x73, 0x2f, 0x67, 0x65, 0x6d, 0x6d, 0x2f, 0x63, 0x6f, 0x6c, 0x6c
        /*0042*/ 	.byte	0x65, 0x63, 0x74, 0x69, 0x76, 0x65, 0x2f, 0x73, 0x6d, 0x39, 0x30, 0x5f, 0x6d, 0x6d, 0x61, 0x5f
        /*0052*/ 	.byte	0x74, 0x6d, 0x61, 0x5f, 0x67, 0x6d, 0x6d, 0x61, 0x5f, 0x73, 0x73, 0x5f, 0x77, 0x61, 0x72, 0x70
        /*0062*/ 	.byte	0x73, 0x70, 0x65, 0x63, 0x69, 0x61, 0x6c, 0x69, 0x7a, 0x65, 0x64, 0x2e, 0x68, 0x70, 0x70, 0x00
	.type		__unnamed_1,@object
	.size		__unnamed_1,(.L_0 - __unnamed_1)
__unnamed_1:
        /*0072*/ 	.byte	0x76, 0x6f, 0x69, 0x64, 0x20, 0x63, 0x75, 0x74, 0x6c, 0x61, 0x73, 0x73, 0x3a, 0x3a, 0x67, 0x65
        /* <DEDUP_REMOVED lines=175> */
        /*0b72*/ 	.byte	0x74, 0x79, 0x5d, 0x00
.L_0:


//--------------------- .nv.shared._ZN7cutlass13device_kernelINS_4gemm6kernel13GemmUniversalIN4cute5tupleIJiiiiEEENS1_10collective13CollectiveMmaINS1_34MainloopSm90TmaGmmaWarpSpecializedILi5ENS5_IJNS4_1CILi1EEESB_SB_EEENS1_35KernelTmaWarpSpecializedCooperativeEEENS5_IJNSA_ILi128EEENSA_ILi256EEENSA_ILi64EEEEEEfNS5_IJlSB_lEEEfSJ_NS4_8TiledMMAINS4_8MMA_AtomIJNS4_4SM904GMMA30MMA_64x256x8_F32TF32TF32_SS_TNILNSN_7ScaleInE1ELSP_1EEEEEENS4_6LayoutINS5_IJNSA_ILi2EEESB_SB_EEENS5_IJSB_NSA_ILi0EEESV_EEEEENS5_IJNS4_10UnderscoreESY_SY_EEEEENS4_13SM90_TMA_LOADENS4_14ComposedLayoutINS4_7SwizzleILi3ELi4ELi3EEENS4_18smem_ptr_flag_bitsILi32EEENSS_INS5_IJNSA_ILi8EEENSA_ILi32EEEEEENS5_IJS18_SB_EEEEEEEvNS4_8identityES11_S1C_vS1D_EENS_8epilogue10collective6detail29Sm90TmaWarpSpecializedAdapterINS1G_15DefaultEpilogueIfSJ_SJ_NS1F_6thread17LinearCombinationIfLi1EffLNS1K_9ScaleType4KindE0ELNS_15FloatRoundStyleE2EfEENS1_15EpilogueDefaultEEEEEvvEEEEvNT_6ParamsE --------------------------
	.section	.nv.shared._ZN7cutlass13device_kernelINS_4gemm6kernel13GemmUniversalIN4cute5tupleIJiiiiEEENS1_10collective13CollectiveMmaINS1_34MainloopSm90TmaGmmaWarpSpecializedILi5ENS5_IJNS4_1CILi1EEESB_SB_EEENS1_35KernelTmaWarpSpecializedCooperativeEEENS5_IJNSA_ILi128EEENSA_ILi256EEENSA_ILi64EEEEEEfNS5_IJlSB_lEEEfSJ_NS4_8TiledMMAINS4_8MMA_AtomIJNS4_4SM904GMMA30MMA_64x256x8_F32TF32TF32_SS_TNILNSN_7ScaleInE1ELSP_1EEEEEENS4_6LayoutINS5_IJNSA_ILi2EEESB_SB_EEENS5_IJSB_NSA_ILi0EEESV_EEEEENS5_IJNS4_10UnderscoreESY_SY_EEEEENS4_13SM90_TMA_LOADENS4_14ComposedLayoutINS4_7SwizzleILi3ELi4ELi3EEENS4_18smem_ptr_flag_bitsILi32EEENSS_INS5_IJNSA_ILi8EEENSA_ILi32EEEEEENS5_IJS18_SB_EEEEEEEvNS4_8identityES11_S1C_vS1D_EENS_8epilogue10collective6detail29Sm90TmaWarpSpecializedAdapterINS1G_15DefaultEpilogueIfSJ_SJ_NS1F_6thread17LinearCombinationIfLi1EffLNS1K_9ScaleType4KindE0ELNS_15FloatRoundStyleE2EfEENS1_15EpilogueDefaultEEEEEvvEEEEvNT_6ParamsE,"aw",@nobits
	.sectionflags	@""
	.align	16
	.zero		1024


//--------------------- .nv.shared.reserved.0     --------------------------
	.section	.nv.shared.reserved.0,"aw",@nobits
	.weak		__nv_reservedSMEM_offset_0_alias
	.size		__nv_reservedSMEM_offset_0_alias, 0, 0
	.other		__nv_reservedSMEM_offset_0_alias,@"STO_CUDA_RESERVED_SHARED STV_DEFAULT"
__nv_reservedSMEM_offset_0_alias:
	.zero		0


//--------------------- .nv.global                --------------------------
	.section	.nv.global,"aw",@nobits
.nv.global:
	.type		_ZN40_INTERNAL_68397be9_4_k_cu_050989e7_268684cute1_E,@object
	.size		_ZN40_INTERNAL_68397be9_4_k_cu_050989e7_268684cute1_E,(_ZN40_INTERNAL_68397be9_4_k_cu_050989e7_268684cuda3std3__45__cpo6cbeginE - _ZN40_INTERNAL_68397be9_4_k_cu_050989e7_268684cute1_E)
_ZN40_INTERNAL_68397be9_4_k_cu_050989e7_268684cute1_E:
	.zero		1
	.type		_ZN40_INTERNAL_68397be9_4_k_cu_050989e7_268684cuda3std3__45__cpo6cbeginE,@object
	.size		_ZN40_INTERNAL_68397be9_4_k_cu_050989e7_268684cuda3std3__45__cpo6cbeginE,(_ZN40_INTERNAL_68397be9_4_k_cu_050989e7_268684cuda3std3__48in_placeE - _ZN40_INTERNAL_68397be9_4_k_cu_050989e7_268684cuda3std3__45__cpo6cbeginE)
_ZN40_INTERNAL_68397be9_4_k_cu_050989e7_268684cuda3std3__45__cpo6cbeginE:
	.zero		1
	.type		_ZN40_INTERNAL_68397be9_4_k_cu_050989e7_268684cuda3std3__48in_placeE,@object
	.size		_ZN40_INTERNAL_68397be9_4_k_cu_050989e7_268684cuda3std3__48in_placeE,(_ZN40_INTERNAL_68397be9_4_k_cu_050989e7_268684cuda3std6ranges3__45__cpo9iter_moveE - _ZN40_INTERNAL_68397be9_4_k_cu_050989e7_268684cuda3std3__48in_placeE)
_ZN40_INTERNAL_68397be9_4_k_cu_050989e7_268684cuda3std3__48in_placeE:
	.zero		1
	.type		_ZN40_INTERNAL_68397be9_4_k_cu_050989e7_268684cuda3std6ranges3__45__cpo9iter_moveE,@object
	.size		_ZN40_INTERNAL_68397be9_4_k_cu_050989e7_268684cuda3std6ranges3__45__cpo9iter_moveE,(_ZN40_INTERNAL_68397be9_4_k_cu_050989e7_268684cuda3std3__45__cpo5beginE - _ZN40_INTERNAL_68397be9_4_k_cu_050989e7_268684cuda3std6ranges3__45__cpo9iter_moveE)
_ZN40_INTERNAL_68397be9_4_k_cu_050989e7_268684cuda3std6ranges3__45__cpo9iter_moveE:
	.zero		1
	.type		_ZN40_INTERNAL_68397be9_4_k_cu_050989e7_268684cuda3std3__45__cpo5beginE,@object
	.size		_ZN40_INTERNAL_68397be9_4_k_cu_050989e7_268684cuda3std3__45__cpo5beginE,(_ZN40_INTERNAL_68397be9_4_k_cu_050989e7_268684cuda3std3__442_GLOBAL__N__68397be9_4_k_cu_050989e7_268686ignoreE - _ZN40_INTERNAL_68397be9_4_k_cu_050989e7_268684cuda3std3__45__cpo5beginE)
_ZN40_INTERNAL_68397be9_4_k_cu_050989e7_268684cuda3std3__45__cpo5beginE:
	.zero		1
	.type		_ZN40_INTERNAL_68397be9_4_k_cu_050989e7_268684cuda3std3__442_GLOBAL__N__68397be9_4_k_cu_050989e7_268686ignoreE,@object
	.size		_ZN40_INTERNAL_68397be9_4_k_cu_050989e7_268684cuda3std3__442_GLOBAL__N__68397be9_4_k_cu_050989e7_268686ignoreE,(_ZN40_INTERNAL_68397be9_4_k_cu_050989e7_268684cute7productE - _ZN40_INTERNAL_68397be9_4_k_cu_050989e7_268684cuda3std3__442_GLOBAL__N__68397be9_4_k_cu_050989e7_268686ignoreE)
_ZN40_INTERNAL_68397be9_4_k_cu_050989e7_268684cuda3std3__442_GLOBAL__N__68397be9_4_k_cu_050989e7_268686ignoreE:
	.zero		1
	.type		_ZN40_INTERNAL_68397be9_4_k_cu_050989e7_268684cute7productE,@object
	.size		_ZN40_INTERNAL_68397be9_4_k_cu_050989e7_268684cute7productE,(_ZN40_INTERNAL_68397be9_4_k_cu_050989e7_268684cuda3std3__45__cpo3endE - _ZN40_INTERNAL_68397be9_4_k_cu_050989e7_268684cute7productE)
_ZN40_INTERNAL_68397be9_4_k_cu_050989e7_268684cute7productE:
	.zero		1
	.type		_ZN40_INTERNAL_68397be9_4_k_cu_050989e7_268684cuda3std3__45__cpo3endE,@object
	.size		_ZN40_INTERNAL_68397be9_4_k_cu_050989e7_268684cuda3std3__45__cpo3endE,(_ZN40_INTERNAL_68397be9_4_k_cu_050989e7_268684cuda3std3__419piecewise_constructE - _ZN40_INTERNAL_68397be9_4_k_cu_050989e7_268684cuda3std3__45__cpo3endE)
_ZN40_INTERNAL_68397be9_4_k_cu_050989e7_268684cuda3std3__45__cpo3endE:
	.zero		1
	.type		_ZN40_INTERNAL_68397be9_4_k_cu_050989e7_268684cuda3std3__419piecewise_constructE,@object
	.size		_ZN40_INTERNAL_68397be9_4_k_cu_050989e7_268684cuda3std3__419piecewise_constructE,(_ZN40_INTERNAL_68397be9_4_k_cu_050989e7_268684cuda3std3__45__cpo4cendE - _ZN40_INTERNAL_68397be9_4_k_cu_050989e7_268684cuda3std3__419piecewise_constructE)
_ZN40_INTERNAL_68397be9_4_k_cu_050989e7_268684cuda3std3__419piecewise_constructE:
	.zero		1
	.type		_ZN40_INTERNAL_68397be9_4_k_cu_050989e7_268684cuda3std3__45__cpo4cendE,@object
	.size		_ZN40_INTERNAL_68397be9_4_k_cu_050989e7_268684cuda3std3__45__cpo4cendE,(_ZN40_INTERNAL_68397be9_4_k_cu_050989e7_268684cuda3std6ranges3__45__cpo4swapE - _ZN40_INTERNAL_68397be9_4_k_cu_050989e7_268684cuda3std3__45__cpo4cendE)
_ZN40_INTERNAL_68397be9_4_k_cu_050989e7_268684cuda3std3__45__cpo4cendE:
	.zero		1
	.type		_ZN40_INTERNAL_68397be9_4_k_cu_050989e7_268684cuda3std6ranges3__45__cpo4swapE,@object
	.size		_ZN40_INTERNAL_68397be9_4_k_cu_050989e7_268684cuda3std6ranges3__45__cpo4swapE,(.L_8 - _ZN40_INTERNAL_68397be9_4_k_cu_050989e7_268684cuda3std6ranges3__45__cpo4swapE)
_ZN40_INTERNAL_68397be9_4_k_cu_050989e7_268684cuda3std6ranges3__45__cpo4swapE:
	.zero		1
.L_8:


//--------------------- .nv.constant0._ZN7cutlass13device_kernelINS_4gemm6kernel13GemmUniversalIN4cute5tupleIJiiiiEEENS1_10collective13CollectiveMmaINS1_34MainloopSm90TmaGmmaWarpSpecializedILi5ENS5_IJNS4_1CILi1EEESB_SB_EEENS1_35KernelTmaWarpSpecializedCooperativeEEENS5_IJNSA_ILi128EEENSA_ILi256EEENSA_ILi64EEEEEEfNS5_IJlSB_lEEEfSJ_NS4_8TiledMMAINS4_8MMA_AtomIJNS4_4SM904GMMA30MMA_64x256x8_F32TF32TF32_SS_TNILNSN_7ScaleInE1ELSP_1EEEEEENS4_6LayoutINS5_IJNSA_ILi2EEESB_SB_EEENS5_IJSB_NSA_ILi0EEESV_EEEEENS5_IJNS4_10UnderscoreESY_SY_EEEEENS4_13SM90_TMA_LOADENS4_14ComposedLayoutINS4_7SwizzleILi3ELi4ELi3EEENS4_18smem_ptr_flag_bitsILi32EEENSS_INS5_IJNSA_ILi8EEENSA_ILi32EEEEEENS5_IJS18_SB_EEEEEEEvNS4_8identityES11_S1C_vS1D_EENS_8epilogue10collective6detail29Sm90TmaWarpSpecializedAdapterINS1G_15DefaultEpilogueIfSJ_SJ_NS1F_6thread17LinearCombinationIfLi1EffLNS1K_9ScaleType4KindE0ELNS_15FloatRoundStyleE2EfEENS1_15EpilogueDefaultEEEEEvvEEEEvNT_6ParamsE --------------------------
	.section	.nv.constant0._ZN7cutlass13device_kernelINS_4gemm6kernel13GemmUniversalIN4cute5tupleIJiiiiEEENS1_10collective13CollectiveMmaINS1_34MainloopSm90TmaGmmaWarpSpecializedILi5ENS5_IJNS4_1CILi1EEESB_SB_EEENS1_35KernelTmaWarpSpecializedCooperativeEEENS5_IJNSA_ILi128EEENSA_ILi256EEENSA_ILi64EEEEEEfNS5_IJlSB_lEEEfSJ_NS4_8TiledMMAINS4_8MMA_AtomIJNS4_4SM904GMMA30MMA_64x256x8_F32TF32TF32_SS_TNILNSN_7ScaleInE1ELSP_1EEEEEENS4_6LayoutINS5_IJNSA_ILi2EEESB_SB_EEENS5_IJSB_NSA_ILi0EEESV_EEEEENS5_IJNS4_10UnderscoreESY_SY_EEEEENS4_13SM90_TMA_LOADENS4_14ComposedLayoutINS4_7SwizzleILi3ELi4ELi3EEENS4_18smem_ptr_flag_bitsILi32EEENSS_INS5_IJNSA_ILi8EEENSA_ILi32EEEEEENS5_IJS18_SB_EEEEEEEvNS4_8identityES11_S1C_vS1D_EENS_8epilogue10collective6detail29Sm90TmaWarpSpecializedAdapterINS1G_15DefaultEpilogueIfSJ_SJ_NS1F_6thread17LinearCombinationIfLi1EffLNS1K_9ScaleType4KindE0ELNS_15FloatRoundStyleE2EfEENS1_15EpilogueDefaultEEEEEvvEEEEvNT_6ParamsE,"a",@progbits
	.sectionflags	@""
	.align	4
.nv.constant0._ZN7cutlass13device_kernelINS_4gemm6kernel13GemmUniversalIN4cute5tupleIJiiiiEEENS1_10collective13CollectiveMmaINS1_34MainloopSm90TmaGmmaWarpSpecializedILi5ENS5_IJNS4_1CILi1EEESB_SB_EEENS1_35KernelTmaWarpSpecializedCooperativeEEENS5_IJNSA_ILi128EEENSA_ILi256EEENSA_ILi64EEEEEEfNS5_IJlSB_lEEEfSJ_NS4_8TiledMMAINS4_8MMA_AtomIJNS4_4SM904GMMA30MMA_64x256x8_F32TF32TF32_SS_TNILNSN_7ScaleInE1ELSP_1EEEEEENS4_6LayoutINS5_IJNSA_ILi2EEESB_SB_EEENS5_IJSB_NSA_ILi0EEESV_EEEEENS5_IJNS4_10UnderscoreESY_SY_EEEEENS4_13SM90_TMA_LOADENS4_14ComposedLayoutINS4_7SwizzleILi3ELi4ELi3EEENS4_18smem_ptr_flag_bitsILi32EEENSS_INS5_IJNSA_ILi8EEENSA_ILi32EEEEEENS5_IJS18_SB_EEEEEEEvNS4_8identityES11_S1C_vS1D_EENS_8epilogue10collective6detail29Sm90TmaWarpSpecializedAdapterINS1G_15DefaultEpilogueIfSJ_SJ_NS1F_6thread17LinearCombinationIfLi1EffLNS1K_9ScaleType4KindE0ELNS_15FloatRoundStyleE2EfEENS1_15EpilogueDefaultEEEEEvvEEEEvNT_6ParamsE:
	.zero		1664


//--------------------- SYMBOLS --------------------------

	.type		.nv.reservedSmem.offset0,@object
	.size		.nv.reservedSmem.offset0,0x4
	.type		__assertfail,@function
